







.version 5.0
.target sm_61
.address_size 64


.global .align 8 .b8 _ZTVSt9basic_iosIcSt11char_traitsIcEE[32];
.global .align 8 .b8 _ZTTSo[8];
.global .align 8 .b8 _ZTVSt15basic_streambufIcSt11char_traitsIcEE[128];
.global .align 8 .b8 _ZTVNSt7__cxx1115basic_stringbufIcSt11char_traitsIcESaIcEEE[128];
.global .align 8 .b8 _ZTTNSt7__cxx1119basic_ostringstreamIcSt11char_traitsIcESaIcEEE[8];
.global .align 8 .b8 _ZTVN10__cxxabiv119__pointer_type_infoE[8];
.global .align 8 .b8 _ZTVN10__cxxabiv120__function_type_infoE[8];
.global .align 8 .b8 _ZTVN10__cxxabiv117__class_type_infoE[8];
.global .align 8 .b8 _ZTVN10__cxxabiv120__si_class_type_infoE[8];
.global .align 8 .b8 _ZTVSt9exception[40];
.global .align 8 .b8 _ZTVN3c105ErrorE[40];
.global .align 8 .b8 _ZTVN3c1020intrusive_ptr_targetE[40];
.global .align 8 .b8 _ZTVN3c1011StorageImplE[40];
.global .align 8 .b8 _ZTVN6caffe28OperatorINS_11CUDAContextEEE[136];
.global .align 8 .b8 _ZTVN6caffe218RoIAlignGradientOpIfNS_11CUDAContextEEE[136];

.visible .entry _ZN6caffe280_GLOBAL__N__56_tmpxft_0000724b_00000000_7_roi_align_gradient_op_cpp1_ii_4f215ff823RoIAlignBackwardFeatureIfEEviPKT_iS2_iiiiiiPS2_S4_(
.param .u32 _ZN6caffe280_GLOBAL__N__56_tmpxft_0000724b_00000000_7_roi_align_gradient_op_cpp1_ii_4f215ff823RoIAlignBackwardFeatureIfEEviPKT_iS2_iiiiiiPS2_S4__param_0,
.param .u64 _ZN6caffe280_GLOBAL__N__56_tmpxft_0000724b_00000000_7_roi_align_gradient_op_cpp1_ii_4f215ff823RoIAlignBackwardFeatureIfEEviPKT_iS2_iiiiiiPS2_S4__param_1,
.param .u32 _ZN6caffe280_GLOBAL__N__56_tmpxft_0000724b_00000000_7_roi_align_gradient_op_cpp1_ii_4f215ff823RoIAlignBackwardFeatureIfEEviPKT_iS2_iiiiiiPS2_S4__param_2,
.param .f32 _ZN6caffe280_GLOBAL__N__56_tmpxft_0000724b_00000000_7_roi_align_gradient_op_cpp1_ii_4f215ff823RoIAlignBackwardFeatureIfEEviPKT_iS2_iiiiiiPS2_S4__param_3,
.param .u32 _ZN6caffe280_GLOBAL__N__56_tmpxft_0000724b_00000000_7_roi_align_gradient_op_cpp1_ii_4f215ff823RoIAlignBackwardFeatureIfEEviPKT_iS2_iiiiiiPS2_S4__param_4,
.param .u32 _ZN6caffe280_GLOBAL__N__56_tmpxft_0000724b_00000000_7_roi_align_gradient_op_cpp1_ii_4f215ff823RoIAlignBackwardFeatureIfEEviPKT_iS2_iiiiiiPS2_S4__param_5,
.param .u32 _ZN6caffe280_GLOBAL__N__56_tmpxft_0000724b_00000000_7_roi_align_gradient_op_cpp1_ii_4f215ff823RoIAlignBackwardFeatureIfEEviPKT_iS2_iiiiiiPS2_S4__param_6,
.param .u32 _ZN6caffe280_GLOBAL__N__56_tmpxft_0000724b_00000000_7_roi_align_gradient_op_cpp1_ii_4f215ff823RoIAlignBackwardFeatureIfEEviPKT_iS2_iiiiiiPS2_S4__param_7,
.param .u32 _ZN6caffe280_GLOBAL__N__56_tmpxft_0000724b_00000000_7_roi_align_gradient_op_cpp1_ii_4f215ff823RoIAlignBackwardFeatureIfEEviPKT_iS2_iiiiiiPS2_S4__param_8,
.param .u32 _ZN6caffe280_GLOBAL__N__56_tmpxft_0000724b_00000000_7_roi_align_gradient_op_cpp1_ii_4f215ff823RoIAlignBackwardFeatureIfEEviPKT_iS2_iiiiiiPS2_S4__param_9,
.param .u64 _ZN6caffe280_GLOBAL__N__56_tmpxft_0000724b_00000000_7_roi_align_gradient_op_cpp1_ii_4f215ff823RoIAlignBackwardFeatureIfEEviPKT_iS2_iiiiiiPS2_S4__param_10,
.param .u64 _ZN6caffe280_GLOBAL__N__56_tmpxft_0000724b_00000000_7_roi_align_gradient_op_cpp1_ii_4f215ff823RoIAlignBackwardFeatureIfEEviPKT_iS2_iiiiiiPS2_S4__param_11
)
{
.reg .pred %p<24>;
.reg .f32 %f<89>;
.reg .b32 %r<75>;
.reg .b64 %rd<75>;


ld.param.u32 %r18, [_ZN6caffe280_GLOBAL__N__56_tmpxft_0000724b_00000000_7_roi_align_gradient_op_cpp1_ii_4f215ff823RoIAlignBackwardFeatureIfEEviPKT_iS2_iiiiiiPS2_S4__param_0];
ld.param.u64 %rd20, [_ZN6caffe280_GLOBAL__N__56_tmpxft_0000724b_00000000_7_roi_align_gradient_op_cpp1_ii_4f215ff823RoIAlignBackwardFeatureIfEEviPKT_iS2_iiiiiiPS2_S4__param_1];
ld.param.f32 %f32, [_ZN6caffe280_GLOBAL__N__56_tmpxft_0000724b_00000000_7_roi_align_gradient_op_cpp1_ii_4f215ff823RoIAlignBackwardFeatureIfEEviPKT_iS2_iiiiiiPS2_S4__param_3];
ld.param.u32 %r19, [_ZN6caffe280_GLOBAL__N__56_tmpxft_0000724b_00000000_7_roi_align_gradient_op_cpp1_ii_4f215ff823RoIAlignBackwardFeatureIfEEviPKT_iS2_iiiiiiPS2_S4__param_4];
ld.param.u32 %r20, [_ZN6caffe280_GLOBAL__N__56_tmpxft_0000724b_00000000_7_roi_align_gradient_op_cpp1_ii_4f215ff823RoIAlignBackwardFeatureIfEEviPKT_iS2_iiiiiiPS2_S4__param_5];
ld.param.u32 %r21, [_ZN6caffe280_GLOBAL__N__56_tmpxft_0000724b_00000000_7_roi_align_gradient_op_cpp1_ii_4f215ff823RoIAlignBackwardFeatureIfEEviPKT_iS2_iiiiiiPS2_S4__param_6];
ld.param.u32 %r22, [_ZN6caffe280_GLOBAL__N__56_tmpxft_0000724b_00000000_7_roi_align_gradient_op_cpp1_ii_4f215ff823RoIAlignBackwardFeatureIfEEviPKT_iS2_iiiiiiPS2_S4__param_7];
ld.param.u32 %r23, [_ZN6caffe280_GLOBAL__N__56_tmpxft_0000724b_00000000_7_roi_align_gradient_op_cpp1_ii_4f215ff823RoIAlignBackwardFeatureIfEEviPKT_iS2_iiiiiiPS2_S4__param_8];
ld.param.u32 %r24, [_ZN6caffe280_GLOBAL__N__56_tmpxft_0000724b_00000000_7_roi_align_gradient_op_cpp1_ii_4f215ff823RoIAlignBackwardFeatureIfEEviPKT_iS2_iiiiiiPS2_S4__param_9];
ld.param.u64 %rd21, [_ZN6caffe280_GLOBAL__N__56_tmpxft_0000724b_00000000_7_roi_align_gradient_op_cpp1_ii_4f215ff823RoIAlignBackwardFeatureIfEEviPKT_iS2_iiiiiiPS2_S4__param_10];
ld.param.u64 %rd22, [_ZN6caffe280_GLOBAL__N__56_tmpxft_0000724b_00000000_7_roi_align_gradient_op_cpp1_ii_4f215ff823RoIAlignBackwardFeatureIfEEviPKT_iS2_iiiiiiPS2_S4__param_11];
mov.u32 %r25, %ctaid.x;
mov.u32 %r26, %ntid.x;
mov.u32 %r27, %tid.x;
mad.lo.s32 %r28, %r26, %r25, %r27;
cvt.u64.u32	%rd69, %r28;
cvt.s64.s32	%rd23, %r18;
setp.ge.u64	%p2, %rd69, %rd23;
@%p2 bra BB0_26;

cvt.rn.f32.s32	%f1, %r22;
cvt.rn.f32.s32	%f2, %r23;
cvt.rn.f32.s32	%f3, %r24;
cvt.rn.f32.s32	%f4, %r20;
cvt.rn.f32.s32	%f5, %r21;
add.s32 %r29, %r21, -1;
cvt.rn.f32.s32	%f6, %r29;
add.s32 %r30, %r20, -1;
cvt.rn.f32.s32	%f7, %r30;
cvta.to.global.u64 %rd39, %rd22;
cvta.to.global.u64 %rd45, %rd20;
cvta.to.global.u64 %rd52, %rd21;

BB0_2:
cvt.s64.s32	%rd24, %r23;
or.b64 %rd25, %rd69, %rd24;
and.b64 %rd26, %rd25, -4294967296;
setp.eq.s64	%p3, %rd26, 0;
@%p3 bra BB0_4;
bra.uni BB0_3;

BB0_4:
cvt.u32.u64	%r31, %rd69;
div.u32 %r32, %r31, %r23;
rem.u32 %r33, %r31, %r23;
cvt.u64.u32	%rd70, %r32;
cvt.u64.u32	%rd71, %r33;
bra.uni BB0_5;

BB0_3:
div.u64 %rd70, %rd69, %rd24;
rem.u64 %rd71, %rd69, %rd24;

BB0_5:
cvt.u32.u64	%r1, %rd71;
cvt.s64.s32	%rd28, %r22;
rem.u64 %rd29, %rd70, %rd28;
cvt.u32.u64	%r2, %rd29;
or.b64 %rd30, %rd70, %rd28;
and.b64 %rd31, %rd30, -4294967296;
setp.eq.s64	%p4, %rd31, 0;
@%p4 bra BB0_7;
bra.uni BB0_6;

BB0_7:
cvt.u32.u64	%r34, %rd70;
div.u32 %r35, %r34, %r22;
cvt.u64.u32	%rd72, %r35;
bra.uni BB0_8;

BB0_6:
div.u64 %rd72, %rd70, %rd28;

BB0_8:
cvt.s64.s32	%rd33, %r19;
or.b64 %rd34, %rd72, %rd33;
and.b64 %rd35, %rd34, -4294967296;
setp.eq.s64	%p5, %rd35, 0;
@%p5 bra BB0_10;
bra.uni BB0_9;

BB0_10:
cvt.u32.u64	%r36, %rd72;
div.u32 %r37, %r36, %r19;
rem.u32 %r38, %r36, %r19;
cvt.u64.u32	%rd73, %r37;
cvt.u64.u32	%rd74, %r38;
bra.uni BB0_11;

BB0_9:
div.u64 %rd73, %rd72, %rd33;
rem.u64 %rd74, %rd72, %rd33;

BB0_11:
mul.lo.s64 %rd37, %rd73, 21474836480;
shr.s64 %rd38, %rd37, 32;
shl.b64 %rd40, %rd38, 2;
add.s64 %rd41, %rd39, %rd40;
ld.global.f32 %f33, [%rd41];
cvt.rzi.s32.f32	%r39, %f33;
ld.global.f32 %f34, [%rd41+4];
mul.f32 %f8, %f34, %f32;
ld.global.f32 %f35, [%rd41+8];
mul.f32 %f9, %f35, %f32;
ld.global.f32 %f36, [%rd41+12];
mul.f32 %f37, %f36, %f32;
ld.global.f32 %f38, [%rd41+16];
mul.f32 %f39, %f38, %f32;
sub.f32 %f40, %f37, %f8;
mov.f32 %f41, 0f3F800000;
max.f32 %f42, %f40, %f41;
sub.f32 %f43, %f39, %f9;
max.f32 %f44, %f43, %f41;
div.rn.f32 %f10, %f44, %f1;
div.rn.f32 %f11, %f42, %f2;
cvt.u32.u64	%r40, %rd74;
mad.lo.s32 %r3, %r39, %r19, %r40;
cvt.u32.u64	%r41, %rd73;
mad.lo.s32 %r42, %r41, %r19, %r40;
mul.lo.s32 %r43, %r23, %r22;
mul.lo.s32 %r44, %r43, %r42;
cvt.s64.s32	%rd42, %r44;
mad.lo.s32 %r45, %r2, %r23, %r1;
cvt.s64.s32	%rd43, %r45;
add.s64 %rd44, %rd42, %rd43;
shl.b64 %rd46, %rd44, 2;
add.s64 %rd47, %rd45, %rd46;
ld.global.f32 %f12, [%rd47];
setp.gt.s32	%p6, %r24, 0;
mov.f32 %f84, %f3;
@%p6 bra BB0_13;

cvt.rpi.f32.f32	%f13, %f10;
mov.f32 %f84, %f13;

BB0_13:
mov.f32 %f14, %f84;
cvt.rzi.s32.f32	%r4, %f14;
mov.f32 %f83, %f3;
@%p6 bra BB0_15;

cvt.rpi.f32.f32	%f83, %f11;

BB0_15:
cvt.rzi.s32.f32	%r5, %f83;
setp.lt.s32	%p8, %r4, 1;
@%p8 bra BB0_25;

mul.lo.s32 %r47, %r21, %r20;
mul.lo.s32 %r48, %r47, %r3;
cvt.s64.s32	%rd18, %r48;
mul.lo.s32 %r49, %r5, %r4;
cvt.rn.f32.s32	%f17, %r49;
cvt.rn.f32.s32	%f45, %r2;
fma.rn.f32 %f18, %f45, %f10, %f9;
cvt.rn.f32.s32	%f19, %r4;
cvt.rn.f32.s32	%f46, %r1;
fma.rn.f32 %f20, %f46, %f11, %f8;
cvt.rn.f32.s32	%f21, %r5;
mov.u32 %r69, 0;

BB0_17:
setp.lt.s32	%p9, %r5, 1;
@%p9 bra BB0_24;

cvt.rn.f32.s32	%f47, %r69;
add.f32 %f48, %f47, 0f3F000000;
mul.f32 %f49, %f10, %f48;
div.rn.f32 %f50, %f49, %f19;
add.f32 %f51, %f18, %f50;
setp.lt.f32	%p10, %f51, 0fBF800000;
setp.lt.f32	%p11, %f4, %f51;
or.pred %p1, %p10, %p11;
setp.gtu.f32	%p12, %f51, 0f00000000;
selp.f32	%f22, %f51, 0f00000000, %p12;
mov.u32 %r70, 0;

BB0_19:
cvt.rn.f32.s32	%f56, %r70;
add.f32 %f57, %f56, 0f3F000000;
mul.f32 %f58, %f11, %f57;
div.rn.f32 %f59, %f58, %f21;
add.f32 %f23, %f20, %f59;
setp.lt.f32	%p13, %f23, 0fBF800000;
or.pred %p14, %p1, %p13;
setp.lt.f32	%p15, %f5, %f23;
or.pred %p16, %p14, %p15;
mov.u32 %r74, -1;
mov.u32 %r73, %r74;
mov.u32 %r72, %r74;
mov.u32 %r71, %r74;
mov.f32 %f88, 0f00000000;
mov.f32 %f87, %f88;
mov.f32 %f86, %f88;
mov.f32 %f85, %f88;
@%p16 bra BB0_21;

setp.gtu.f32	%p17, %f23, 0f00000000;
selp.f32	%f60, %f23, 0f00000000, %p17;
cvt.rzi.s32.f32	%r55, %f60;
cvt.rzi.s32.f32	%r57, %f22;
setp.lt.s32	%p18, %r57, %r30;
add.s32 %r58, %r57, 1;
min.s32 %r73, %r57, %r30;
selp.b32	%r74, %r58, %r30, %p18;
selp.f32	%f61, %f22, %f7, %p18;
setp.lt.s32	%p19, %r55, %r29;
add.s32 %r60, %r55, 1;
min.s32 %r71, %r55, %r29;
selp.b32	%r72, %r60, %r29, %p19;
selp.f32	%f62, %f60, %f6, %p19;
cvt.rn.f32.s32	%f63, %r73;
sub.f32 %f64, %f61, %f63;
cvt.rn.f32.s32	%f65, %r71;
sub.f32 %f66, %f62, %f65;
sub.f32 %f68, %f41, %f64;
sub.f32 %f69, %f41, %f66;
mul.f32 %f85, %f68, %f69;
mul.f32 %f86, %f68, %f66;
mul.f32 %f87, %f64, %f69;
mul.f32 %f88, %f64, %f66;

BB0_21:
or.b32 %r61, %r72, %r71;
or.b32 %r62, %r61, %r73;
or.b32 %r63, %r62, %r74;
setp.lt.s32	%p20, %r63, 0;
@%p20 bra BB0_23;

mul.f32 %f70, %f12, %f85;
div.rn.f32 %f71, %f70, %f17;
mul.f32 %f72, %f12, %f86;
div.rn.f32 %f73, %f72, %f17;
mul.f32 %f74, %f12, %f87;
div.rn.f32 %f75, %f74, %f17;
mul.f32 %f76, %f12, %f88;
div.rn.f32 %f77, %f76, %f17;
mul.lo.s32 %r64, %r73, %r21;
cvt.s64.s32	%rd48, %r64;
add.s64 %rd49, %rd48, %rd18;
cvt.s64.s32	%rd50, %r71;
add.s64 %rd51, %rd49, %rd50;
shl.b64 %rd53, %rd51, 2;
add.s64 %rd54, %rd52, %rd53;
atom.global.add.f32 %f78, [%rd54], %f71;
cvt.s64.s32	%rd55, %r72;
add.s64 %rd56, %rd49, %rd55;
shl.b64 %rd57, %rd56, 2;
add.s64 %rd58, %rd52, %rd57;
atom.global.add.f32 %f79, [%rd58], %f73;
mul.lo.s32 %r65, %r74, %r21;
cvt.s64.s32	%rd59, %r65;
add.s64 %rd60, %rd59, %rd18;
add.s64 %rd61, %rd60, %rd50;
shl.b64 %rd62, %rd61, 2;
add.s64 %rd63, %rd52, %rd62;
atom.global.add.f32 %f80, [%rd63], %f75;
add.s64 %rd64, %rd60, %rd55;
shl.b64 %rd65, %rd64, 2;
add.s64 %rd66, %rd52, %rd65;
atom.global.add.f32 %f81, [%rd66], %f77;

BB0_23:
add.s32 %r70, %r70, 1;
setp.lt.s32	%p21, %r70, %r5;
@%p21 bra BB0_19;

BB0_24:
add.s32 %r69, %r69, 1;
setp.lt.s32	%p22, %r69, %r4;
@%p22 bra BB0_17;

BB0_25:
mov.u32 %r66, %nctaid.x;
mul.lo.s32 %r68, %r66, %r26;
cvt.u64.u32	%rd67, %r68;
add.s64 %rd69, %rd67, %rd69;
setp.lt.u64	%p23, %rd69, %rd23;
@%p23 bra BB0_2;

BB0_26:
ret;
}




// ===== COMPILED SASS (sm_100) =====

	.target	sm_100

	.elftype	@"ET_EXEC"


//--------------------- .note.nv.tkinfo           --------------------------
	.section	.note.nv.tkinfo,"",@"SHT_NOTE"
	.sectionflags	@"SHF_NOTE_NV_TKINFO"
	.tkinfo
        /*0018*/ 	.word	0x00000002
        /*0030*/ 	.string	""
        /*0030*/ 	.string	"ptxas"
        /*0030*/ 	.string	"Cuda compilation tools, release 13.0, V13.0.88"
        /*0030*/ 	.string	"Build cuda_13.0.r13.0/compiler.36424714_0"
        /*0030*/ 	.string	"-arch sm_100 "



//--------------------- .note.nv.cuinfo           --------------------------
	.section	.note.nv.cuinfo,"",@"SHT_NOTE"
	.sectionflags	@"SHF_NOTE_NV_CUINFO"
        /*0018*/ 	.short	0x0002
        /*001a*/ 	.short	0x003d
        /*001c*/ 	.short	0x0082
	.zero		2


//--------------------- .nv.info                  --------------------------
	.section	.nv.info,"",@"SHT_CUDA_INFO"
	.align	4


	//----- nvinfo : EIATTR_REGCOUNT
	.align		4
        /*0000*/ 	.byte	0x04, 0x2f
        /*0002*/ 	.short	(.L_16 - .L_15)
	.align		4
.L_15:
        /*0004*/ 	.word	index@(_ZN6caffe280_GLOBAL__N__56_tmpxft_0000724b_00000000_7_roi_align_gradient_op_cpp1_ii_4f215ff823RoIAlignBackwardFeatureIfEEviPKT_iS2_iiiiiiPS2_S4_)
        /*0008*/ 	.word	0x0000002f


	//----- nvinfo : EIATTR_FRAME_SIZE
	.align		4
.L_16:
        /*000c*/ 	.byte	0x04, 0x11
        /*000e*/ 	.short	(.L_18 - .L_17)
	.align		4
.L_17:
        /*0010*/ 	.word	index@($__internal_2_$__cuda_sm3x_div_rn_noftz_f32_slowpath)
        /*0014*/ 	.word	0x00000000


	//----- nvinfo : EIATTR_FRAME_SIZE
	.align		4
.L_18:
        /*0018*/ 	.byte	0x04, 0x11
        /*001a*/ 	.short	(.L_20 - .L_19)
	.align		4
.L_19:
        /*001c*/ 	.word	index@($__internal_1_$__cuda_sm20_rem_u64)
        /*0020*/ 	.word	0x00000000


	//----- nvinfo : EIATTR_FRAME_SIZE
	.align		4
.L_20:
        /*0024*/ 	.byte	0x04, 0x11
        /*0026*/ 	.short	(.L_22 - .L_21)
	.align		4
.L_21:
        /*0028*/ 	.word	index@($__internal_0_$__cuda_sm20_div_u64)
        /*002c*/ 	.word	0x00000000


	//----- nvinfo : EIATTR_FRAME_SIZE
	.align		4
.L_22:
        /*0030*/ 	.byte	0x04, 0x11
        /*0032*/ 	.short	(.L_24 - .L_23)
	.align		4
.L_23:
        /*0034*/ 	.word	index@(_ZN6caffe280_GLOBAL__N__56_tmpxft_0000724b_00000000_7_roi_align_gradient_op_cpp1_ii_4f215ff823RoIAlignBackwardFeatureIfEEviPKT_iS2_iiiiiiPS2_S4_)
        /*0038*/ 	.word	0x00000000


	//----- nvinfo : EIATTR_MIN_STACK_SIZE
	.align		4
.L_24:
        /*003c*/ 	.byte	0x04, 0x12
        /*003e*/ 	.short	(.L_26 - .L_25)
	.align		4
.L_25:
        /*0040*/ 	.word	index@(_ZN6caffe280_GLOBAL__N__56_tmpxft_0000724b_00000000_7_roi_align_gradient_op_cpp1_ii_4f215ff823RoIAlignBackwardFeatureIfEEviPKT_iS2_iiiiiiPS2_S4_)
        /*0044*/ 	.word	0x00000000
.L_26:


//--------------------- .nv.compat                --------------------------
	.section	.nv.compat,"",@"SHT_CUDA_COMPAT_INFO"
	.align	4
        /*0000*/ 	.byte	0x02, 0x09, 0x00, 0x00, 0x02, 0x02, 0x01, 0x00, 0x02, 0x05, 0x05, 0x00, 0x03, 0x07, 0x01, 0x01
        /*0010*/ 	.byte	0x02, 0x03, 0x00, 0x00, 0x02, 0x06, 0x01, 0x00, 0x04, 0x0b, 0x08, 0x00, 0x01, 0x00, 0x00, 0x00
        /*0020*/ 	.byte	0x00, 0x00, 0x00, 0x00


//--------------------- .nv.info._ZN6caffe280_GLOBAL__N__56_tmpxft_0000724b_00000000_7_roi_align_gradient_op_cpp1_ii_4f215ff823RoIAlignBackwardFeatureIfEEviPKT_iS2_iiiiiiPS2_S4_ --------------------------
	.section	.nv.info._ZN6caffe280_GLOBAL__N__56_tmpxft_0000724b_00000000_7_roi_align_gradient_op_cpp1_ii_4f215ff823RoIAlignBackwardFeatureIfEEviPKT_iS2_iiiiiiPS2_S4_,"",@"SHT_CUDA_INFO"
	.sectionflags	@""
	.align	4


	//----- nvinfo : EIATTR_CUDA_API_VERSION
	.align		4
        /*0000*/ 	.byte	0x04, 0x37
        /*0002*/ 	.short	(.L_28 - .L_27)
.L_27:
        /*0004*/ 	.word	0x00000082


	//----- nvinfo : EIATTR_KPARAM_INFO
	.align		4
.L_28:
        /*0008*/ 	.byte	0x04, 0x17
        /*000a*/ 	.short	(.L_30 - .L_29)
.L_29:
        /*000c*/ 	.word	0x00000000
        /*0010*/ 	.short	0x000b
        /*0012*/ 	.short	0x0038
        /*0014*/ 	.byte	0x00, 0xf0, 0x21, 0x00


	//----- nvinfo : EIATTR_KPARAM_INFO
	.align		4
.L_30:
        /*0018*/ 	.byte	0x04, 0x17
        /*001a*/ 	.short	(.L_32 - .L_31)
.L_31:
        /*001c*/ 	.word	0x00000000
        /*0020*/ 	.short	0x000a
        /*0022*/ 	.short	0x0030
        /*0024*/ 	.byte	0x00, 0xf0, 0x21, 0x00


	//----- nvinfo : EIATTR_KPARAM_INFO
	.align		4
.L_32:
        /*0028*/ 	.byte	0x04, 0x17
        /*002a*/ 	.short	(.L_34 - .L_33)
.L_33:
        /*002c*/ 	.word	0x00000000
        /*0030*/ 	.short	0x0009
        /*0032*/ 	.short	0x002c
        /*0034*/ 	.byte	0x00, 0xf0, 0x11, 0x00


	//----- nvinfo : EIATTR_KPARAM_INFO
	.align		4
.L_34:
        /*0038*/ 	.byte	0x04, 0x17
        /*003a*/ 	.short	(.L_36 - .L_35)
.L_35:
        /*003c*/ 	.word	0x00000000
        /*0040*/ 	.short	0x0008
        /*0042*/ 	.short	0x0028
        /*0044*/ 	.byte	0x00, 0xf0, 0x11, 0x00


	//----- nvinfo : EIATTR_KPARAM_INFO
	.align		4
.L_36:
        /*0048*/ 	.byte	0x04, 0x17
        /*004a*/ 	.short	(.L_38 - .L_37)
.L_37:
        /*004c*/ 	.word	0x00000000
        /*0050*/ 	.short	0x0007
        /*0052*/ 	.short	0x0024
        /*0054*/ 	.byte	0x00, 0xf0, 0x11, 0x00


	//----- nvinfo : EIATTR_KPARAM_INFO
	.align		4
.L_38:
        /*0058*/ 	.byte	0x04, 0x17
        /*005a*/ 	.short	(.L_40 - .L_39)
.L_39:
        /*005c*/ 	.word	0x00000000
        /*0060*/ 	.short	0x0006
        /*0062*/ 	.short	0x0020
        /*0064*/ 	.byte	0x00, 0xf0, 0x11, 0x00


	//----- nvinfo : EIATTR_KPARAM_INFO
	.align		4
.L_40:
        /*0068*/ 	.byte	0x04, 0x17
        /*006a*/ 	.short	(.L_42 - .L_41)
.L_41:
        /*006c*/ 	.word	0x00000000
        /*0070*/ 	.short	0x0005
        /*0072*/ 	.short	0x001c
        /*0074*/ 	.byte	0x00, 0xf0, 0x11, 0x00


	//----- nvinfo : EIATTR_KPARAM_INFO
	.align		4
.L_42:
        /*0078*/ 	.byte	0x04, 0x17
        /*007a*/ 	.short	(.L_44 - .L_43)
.L_43:
        /*007c*/ 	.word	0x00000000
        /*0080*/ 	.short	0x0004
        /*0082*/ 	.short	0x0018
        /*0084*/ 	.byte	0x00, 0xf0, 0x11, 0x00


	//----- nvinfo : EIATTR_KPARAM_INFO
	.align		4
.L_44:
        /*0088*/ 	.byte	0x04, 0x17
        /*008a*/ 	.short	(.L_46 - .L_45)
.L_45:
        /*008c*/ 	.word	0x00000000
        /*0090*/ 	.short	0x0003
        /*0092*/ 	.short	0x0014
        /*0094*/ 	.byte	0x00, 0xf0, 0x11, 0x00


	//----- nvinfo : EIATTR_KPARAM_INFO
	.align		4
.L_46:
        /*0098*/ 	.byte	0x04, 0x17
        /*009a*/ 	.short	(.L_48 - .L_47)
.L_47:
        /*009c*/ 	.word	0x00000000
        /*00a0*/ 	.short	0x0002
        /*00a2*/ 	.short	0x0010
        /*00a4*/ 	.byte	0x00, 0xf0, 0x11, 0x00


	//----- nvinfo : EIATTR_KPARAM_INFO
	.align		4
.L_48:
        /*00a8*/ 	.byte	0x04, 0x17
        /*00aa*/ 	.short	(.L_50 - .L_49)
.L_49:
        /*00ac*/ 	.word	0x00000000
        /*00b0*/ 	.short	0x0001
        /*00b2*/ 	.short	0x0008
        /*00b4*/ 	.byte	0x00, 0xf0, 0x21, 0x00


	//----- nvinfo : EIATTR_KPARAM_INFO
	.align		4
.L_50:
        /*00b8*/ 	.byte	0x04, 0x17
        /*00ba*/ 	.short	(.L_52 - .L_51)
.L_51:
        /*00bc*/ 	.word	0x00000000
        /*00c0*/ 	.short	0x0000
        /*00c2*/ 	.short	0x0000
        /*00c4*/ 	.byte	0x00, 0xf0, 0x11, 0x00


	//----- nvinfo : EIATTR_SPARSE_MMA_MASK
	.align		4
.L_52:
        /*00c8*/ 	.byte	0x03, 0x50
        /*00ca*/ 	.short	0x0000


	//----- nvinfo : EIATTR_MAXREG_COUNT
	.align		4
        /*00cc*/ 	.byte	0x03, 0x1b
        /*00ce*/ 	.short	0x00ff


	//----- nvinfo : EIATTR_MERCURY_ISA_VERSION
	.align		4
        /*00d0*/ 	.byte	0x03, 0x5f
        /*00d2*/ 	.short	0x0101


	//----- nvinfo : EIATTR_VRC_CTA_INIT_COUNT
	.align		4
        /*00d4*/ 	.byte	0x02, 0x4a
	.zero		1
	.zero		1


	//----- nvinfo : EIATTR_EXIT_INSTR_OFFSETS
	.align		4
        /*00d8*/ 	.byte	0x04, 0x1c
        /*00da*/ 	.short	(.L_54 - .L_53)


	//   ....[0]....
.L_53:
        /*00dc*/ 	.word	0x00000090


	//   ....[1]....
        /*00e0*/ 	.word	0x00001b30


	//----- nvinfo : EIATTR_CRS_STACK_SIZE
	.align		4
.L_54:
        /*00e4*/ 	.byte	0x04, 0x1e
        /*00e6*/ 	.short	(.L_56 - .L_55)
.L_55:
        /*00e8*/ 	.word	0x00000000


	//----- nvinfo : EIATTR_CBANK_PARAM_SIZE
	.align		4
.L_56:
        /*00ec*/ 	.byte	0x03, 0x19
        /*00ee*/ 	.short	0x0040


	//----- nvinfo : EIATTR_PARAM_CBANK
	.align		4
        /*00f0*/ 	.byte	0x04, 0x0a
        /*00f2*/ 	.short	(.L_58 - .L_57)
	.align		4
.L_57:
        /*00f4*/ 	.word	index@(.nv.constant0._ZN6caffe280_GLOBAL__N__56_tmpxft_0000724b_00000000_7_roi_align_gradient_op_cpp1_ii_4f215ff823RoIAlignBackwardFeatureIfEEviPKT_iS2_iiiiiiPS2_S4_)
        /*00f8*/ 	.short	0x0380
        /*00fa*/ 	.short	0x0040


	//----- nvinfo : EIATTR_SW_WAR
	.align		4
.L_58:
        /*00fc*/ 	.byte	0x04, 0x36
        /*00fe*/ 	.short	(.L_60 - .L_59)
.L_59:
        /*0100*/ 	.word	0x00000008
.L_60:


//--------------------- .nv.callgraph             --------------------------
	.section	.nv.callgraph,"",@"SHT_CUDA_CALLGRAPH"
	.align	4
	.sectionentsize	8
	.align		4
        /*0000*/ 	.word	0x00000000
	.align		4
        /*0004*/ 	.word	0xffffffff
	.align		4
        /*0008*/ 	.word	0x00000000
	.align		4
        /*000c*/ 	.word	0xfffffffe
	.align		4
        /*0010*/ 	.word	0x00000000
	.align		4
        /*0014*/ 	.word	0xfffffffd
	.align		4
        /*0018*/ 	.word	0x00000000
	.align		4
        /*001c*/ 	.word	0xfffffffc


//--------------------- .nv.constant4             --------------------------
	.section	.nv.constant4,"a",@progbits
	.align	8
	.align		8
.nv.constant4:
        /*0000*/ 	.dword	_ZTVSt9basic_iosIcSt11char_traitsIcEE
	.align		8
        /*0008*/ 	.dword	_ZTTSo
	.align		8
        /*0010*/ 	.dword	_ZTVSt15basic_streambufIcSt11char_traitsIcEE
	.align		8
        /*0018*/ 	.dword	_ZTVNSt7__cxx1115basic_stringbufIcSt11char_traitsIcESaIcEEE
	.align		8
        /*0020*/ 	.dword	_ZTTNSt7__cxx1119basic_ostringstreamIcSt11char_traitsIcESaIcEEE
	.align		8
        /*0028*/ 	.dword	_ZTVN10__cxxabiv119__pointer_type_infoE
	.align		8
        /*0030*/ 	.dword	_ZTVN10__cxxabiv120__function_type_infoE
	.align		8
        /*0038*/ 	.dword	_ZTVN10__cxxabiv117__class_type_infoE
	.align		8
        /*0040*/ 	.dword	_ZTVN10__cxxabiv120__si_class_type_infoE
	.align		8
        /*0048*/ 	.dword	_ZTVSt9exception
	.align		8
        /*0050*/ 	.dword	_ZTVN3c105ErrorE
	.align		8
        /*0058*/ 	.dword	_ZTVN3c1020intrusive_ptr_targetE
	.align		8
        /*0060*/ 	.dword	_ZTVN3c1011StorageImplE
	.align		8
        /*0068*/ 	.dword	_ZTVN6caffe28OperatorINS_11CUDAContextEEE
	.align		8
        /*0070*/ 	.dword	_ZTVN6caffe218RoIAlignGradientOpIfNS_11CUDAContextEEE


//--------------------- .text._ZN6caffe280_GLOBAL__N__56_tmpxft_0000724b_00000000_7_roi_align_gradient_op_cpp1_ii_4f215ff823RoIAlignBackwardFeatureIfEEviPKT_iS2_iiiiiiPS2_S4_ --------------------------
	.section	.text._ZN6caffe280_GLOBAL__N__56_tmpxft_0000724b_00000000_7_roi_align_gradient_op_cpp1_ii_4f215ff823RoIAlignBackwardFeatureIfEEviPKT_iS2_iiiiiiPS2_S4_,"ax",@progbits
	.align	128
        .global         _ZN6caffe280_GLOBAL__N__56_tmpxft_0000724b_00000000_7_roi_align_gradient_op_cpp1_ii_4f215ff823RoIAlignBackwardFeatureIfEEviPKT_iS2_iiiiiiPS2_S4_
        .type           _ZN6caffe280_GLOBAL__N__56_tmpxft_0000724b_00000000_7_roi_align_gradient_op_cpp1_ii_4f215ff823RoIAlignBackwardFeatureIfEEviPKT_iS2_iiiiiiPS2_S4_,@function
        .size           _ZN6caffe280_GLOBAL__N__56_tmpxft_0000724b_00000000_7_roi_align_gradient_op_cpp1_ii_4f215ff823RoIAlignBackwardFeatureIfEEviPKT_iS2_iiiiiiPS2_S4_,(.L_x_50 - _ZN6caffe280_GLOBAL__N__56_tmpxft_0000724b_00000000_7_roi_align_gradient_op_cpp1_ii_4f215ff823RoIAlignBackwardFeatureIfEEviPKT_iS2_iiiiiiPS2_S4_)
        .other          _ZN6caffe280_GLOBAL__N__56_tmpxft_0000724b_00000000_7_roi_align_gradient_op_cpp1_ii_4f215ff823RoIAlignBackwardFeatureIfEEviPKT_iS2_iiiiiiPS2_S4_,@"STO_CUDA_ENTRY STV_DEFAULT"
_ZN6caffe280_GLOBAL__N__56_tmpxft_0000724b_00000000_7_roi_align_gradient_op_cpp1_ii_4f215ff823RoIAlignBackwardFeatureIfEEviPKT_iS2_iiiiiiPS2_S4_:
.text._ZN6caffe280_GLOBAL__N__56_tmpxft_0000724b_00000000_7_roi_align_gradient_op_cpp1_ii_4f215ff823RoIAlignBackwardFeatureIfEEviPKT_iS2_iiiiiiPS2_S4_:
[----:B------:R-:W-:Y:S01]  /*0000*/  LDC R1, c[0x0][0x37c] ;  /* 0x0000df00ff017b82 */ /* 0x000fe20000000800 */
[----:B------:R-:W0:Y:S07]  /*0010*/  S2R R29, SR_TID.X ;  /* 0x00000000001d7919 */ /* 0x000e2e0000002100 */
[----:B------:R-:W0:Y:S01]  /*0020*/  S2UR UR4, SR_CTAID.X ;  /* 0x00000000000479c3 */ /* 0x000e220000002500 */
[----:B------:R-:W1:Y:S07]  /*0030*/  LDCU UR5, c[0x0][0x380] ;  /* 0x00007000ff0577ac */ /* 0x000e6e0008000800 */
[----:B------:R-:W0:Y:S01]  /*0040*/  LDC R34, c[0x0][0x360] ;  /* 0x0000d800ff227b82 */ /* 0x000e220000000800 */
[----:B-1----:R-:W-:Y:S01]  /*0050*/  USHF.R.S32.HI UR10, URZ, 0x1f, UR5 ;  /* 0x0000001fff0a7899 */ /* 0x002fe20008011405 */
[----:B0-----:R-:W-:-:S05]  /*0060*/  IMAD R29, R34, UR4, R29 ;  /* 0x00000004221d7c24 */ /* 0x001fca000f8e021d */
[----:B------:R-:W-:-:S04]  /*0070*/  ISETP.GE.U32.AND P0, PT, R29, UR5, PT ;  /* 0x000000051d007c0c */ /* 0x000fc8000bf06070 */
[----:B------:R-:W-:-:S13]  /*0080*/  ISETP.GE.U32.AND.EX P0, PT, RZ, UR10, PT, P0 ;  /* 0x0000000aff007c0c */ /* 0x000fda000bf06100 */
[----:B------:R-:W-:Y:S05]  /*0090*/  @P0 EXIT ;  /* 0x000000000000094d */ /* 0x000fea0003800000 */
[----:B------:R-:W0:Y:S01]  /*00a0*/  LDCU.128 UR12, c[0x0][0x3a0] ;  /* 0x00007400ff0c77ac */ /* 0x000e220008000c00 */
[----:B------:R-:W-:Y:S01]  /*00b0*/  IMAD.MOV.U32 R28, RZ, RZ, RZ ;  /* 0x000000ffff1c7224 */ /* 0x000fe200078e00ff */
[----:B------:R-:W1:Y:S01]  /*00c0*/  LDCU UR4, c[0x0][0x39c] ;  /* 0x00007380ff0477ac */ /* 0x000e620008000800 */
[----:B------:R-:W2:Y:S01]  /*00d0*/  LDCU.64 UR8, c[0x0][0x358] ;  /* 0x00006b00ff0877ac */ /* 0x000ea20008000a00 */
[----:B0-----:R-:W-:Y:S01]  /*00e0*/  UIADD3 UR6, UPT, UPT, UR12, -0x1, URZ ;  /* 0xffffffff0c067890 */ /* 0x001fe2000fffe0ff */
[----:B------:R-:W-:Y:S02]  /*00f0*/  I2FP.F32.S32 R33, UR13 ;  /* 0x0000000d00217c45 */ /* 0x000fe40008201400 */
[----:B------:R-:W-:Y:S01]  /*0100*/  I2FP.F32.S32 R32, UR14 ;  /* 0x0000000e00207c45 */ /* 0x000fe20008201400 */
[----:B-1----:R-:W-:Y:S01]  /*0110*/  UIADD3 UR7, UPT, UPT, UR4, -0x1, URZ ;  /* 0xffffffff04077890 */ /* 0x002fe2000fffe0ff */
[----:B------:R-:W-:Y:S02]  /*0120*/  I2FP.F32.S32 R31, UR15 ;  /* 0x0000000f001f7c45 */ /* 0x000fe40008201400 */
[----:B------:R-:W-:-:S02]  /*0130*/  I2FP.F32.S32 R30, UR12 ;  /* 0x0000000c001e7c45 */ /* 0x000fc40008201400 */
[----:B------:R-:W-:Y:S02]  /*0140*/  I2FP.F32.S32 R27, UR4 ;  /* 0x00000004001b7c45 */ /* 0x000fe40008201400 */
[----:B------:R-:W-:Y:S02]  /*0150*/  I2FP.F32.S32 R26, UR6 ;  /* 0x00000006001a7c45 */ /* 0x000fe40008201400 */
[----:B--2---:R-:W-:-:S07]  /*0160*/  I2FP.F32.S32 R25, UR7 ;  /* 0x0000000700197c45 */ /* 0x004fce0008201400 */
.L_x_35:
[----:B------:R-:W0:Y:S01]  /*0170*/  LDC R6, c[0x0][0x3a8] ;  /* 0x0000ea00ff067b82 */ /* 0x000e220000000800 */
[----:B------:R-:W-:Y:S01]  /*0180*/  BSSY.RECONVERGENT B0, `(.L_x_0) ;  /* 0x000002c000007945 */ /* 0x000fe20003800200 */
[----:B0-----:R-:W-:-:S04]  /*0190*/  SHF.R.S32.HI R11, RZ, 0x1f, R6 ;  /* 0x0000001fff0b7819 */ /* 0x001fc80000011406 */
[----:B------:R-:W-:-:S04]  /*01a0*/  LOP3.LUT R0, R28, R11, RZ, 0xfc, !PT ;  /* 0x0000000b1c007212 */ /* 0x000fc800078efcff */
[----:B------:R-:W-:-:S13]  /*01b0*/  ISETP.NE.U32.AND P0, PT, R0, RZ, PT ;  /* 0x000000ff0000720c */ /* 0x000fda0003f05070 */
[----:B-----5:R-:W-:Y:S05]  /*01c0*/  @!P0 BRA `(.L_x_1) ;  /* 0x0000000000448947 */ /* 0x020fea0003800000 */
[----:B------:R-:W0:Y:S01]  /*01d0*/  LDCU UR4, c[0x0][0x3a8] ;  /* 0x00007500ff0477ac */ /* 0x000e220008000800 */
[----:B------:R-:W-:Y:S01]  /*01e0*/  IMAD.MOV.U32 R0, RZ, RZ, R29 ;  /* 0x000000ffff007224 */ /* 0x000fe200078e001d */
[----:B------:R-:W-:Y:S01]  /*01f0*/  MOV R12, 0x230 ;  /* 0x00000230000c7802 */ /* 0x000fe20000000f00 */
[----:B------:R-:W-:Y:S01]  /*0200*/  IMAD.MOV.U32 R10, RZ, RZ, R28 ;  /* 0x000000ffff0a7224 */ /* 0x000fe200078e001c */
[----:B0-----:R-:W-:-:S07]  /*0210*/  MOV R13, UR4 ;  /* 0x00000004000d7c02 */ /* 0x001fce0008000f00 */
[----:B------:R-:W-:Y:S05]  /*0220*/  CALL.REL.NOINC `($__internal_0_$__cuda_sm20_div_u64) ;  /* 0x0000001800447944 */ /* 0x000fea0003c00000 */
[----:B------:R-:W0:Y:S01]  /*0230*/  LDCU UR4, c[0x0][0x3a8] ;  /* 0x00007500ff0477ac */ /* 0x000e220008000800 */
[----:B------:R-:W-:Y:S01]  /*0240*/  IMAD.MOV.U32 R9, RZ, RZ, R11 ;  /* 0x000000ffff097224 */ /* 0x000fe200078e000b */
[----:B------:R-:W-:Y:S01]  /*0250*/  MOV R14, 0x2c0 ;  /* 0x000002c0000e7802 */ /* 0x000fe20000000f00 */
[----:B------:R-:W-:Y:S02]  /*0260*/  IMAD.MOV.U32 R0, RZ, RZ, R29 ;  /* 0x000000ffff007224 */ /* 0x000fe400078e001d */
[----:B------:R-:W-:Y:S02]  /*0270*/  IMAD.MOV.U32 R12, RZ, RZ, R28 ;  /* 0x000000ffff0c7224 */ /* 0x000fe400078e001c */
[----:B------:R-:W-:Y:S02]  /*0280*/  IMAD.MOV.U32 R2, RZ, RZ, R8 ;  /* 0x000000ffff027224 */ /* 0x000fe400078e0008 */
[----:B------:R-:W-:Y:S01]  /*0290*/  IMAD.MOV.U32 R3, RZ, RZ, R7 ;  /* 0x000000ffff037224 */ /* 0x000fe200078e0007 */
[----:B0-----:R-:W-:-:S07]  /*02a0*/  MOV R13, UR4 ;  /* 0x00000004000d7c02 */ /* 0x001fce0008000f00 */
[----:B------:R-:W-:Y:S05]  /*02b0*/  CALL.REL.NOINC `($__internal_1_$__cuda_sm20_rem_u64) ;  /* 0x0000001c00347944 */ /* 0x000fea0003c00000 */
[----:B------:R-:W-:Y:S01]  /*02c0*/  IMAD.MOV.U32 R5, RZ, RZ, R7 ;  /* 0x000000ffff057224 */ /* 0x000fe200078e0007 */
[----:B------:R-:W-:Y:S06]  /*02d0*/  BRA `(.L_x_2) ;  /* 0x0000000000587947 */ /* 0x000fec0003800000 */
.L_x_1:
[----:B------:R-:W0:Y:S08]  /*02e0*/  I2F.U32.RP R0, R6 ;  /* 0x0000000600007306 */ /* 0x000e300000209000 */
[----:B0-----:R-:W0:Y:S02]  /*02f0*/  MUFU.RCP R0, R0 ;  /* 0x0000000000007308 */ /* 0x001e240000001000 */
[----:B0-----:R-:W-:-:S02]  /*0300*/  IADD3 R2, PT, PT, R0, 0xffffffe, RZ ;  /* 0x0ffffffe00027810 */ /* 0x001fc40007ffe0ff */
[----:B------:R-:W-:-:S04]  /*0310*/  LOP3.LUT R0, RZ, R6, RZ, 0x33, !PT ;  /* 0x00000006ff007212 */ /* 0x000fc800078e33ff */
[----:B------:R0:W1:Y:S02]  /*0320*/  F2I.FTZ.U32.TRUNC.NTZ R3, R2 ;  /* 0x0000000200037305 */ /* 0x000064000021f000 */
[----:B0-----:R-:W-:Y:S02]  /*0330*/  IMAD.MOV.U32 R2, RZ, RZ, RZ ;  /* 0x000000ffff027224 */ /* 0x001fe400078e00ff */
[----:B-1----:R-:W-:-:S04]  /*0340*/  IMAD.MOV R5, RZ, RZ, -R3 ;  /* 0x000000ffff057224 */ /* 0x002fc800078e0a03 */
[----:B------:R-:W-:-:S04]  /*0350*/  IMAD R5, R5, R6, RZ ;  /* 0x0000000605057224 */ /* 0x000fc800078e02ff */
[----:B------:R-:W-:-:S06]  /*0360*/  IMAD.HI.U32 R4, R3, R5, R2 ;  /* 0x0000000503047227 */ /* 0x000fcc00078e0002 */
[----:B------:R-:W-:-:S05]  /*0370*/  IMAD.HI.U32 R3, R4, R29, RZ ;  /* 0x0000001d04037227 */ /* 0x000fca00078e00ff */
[----:B------:R-:W-:-:S05]  /*0380*/  IADD3 R4, PT, PT, -R3, RZ, RZ ;  /* 0x000000ff03047210 */ /* 0x000fca0007ffe1ff */
[----:B------:R-:W-:-:S05]  /*0390*/  IMAD R5, R6, R4, R29 ;  /* 0x0000000406057224 */ /* 0x000fca00078e021d */
[----:B------:R-:W-:-:S13]  /*03a0*/  ISETP.GE.U32.AND P0, PT, R5, R6, PT ;  /* 0x000000060500720c */ /* 0x000fda0003f06070 */
[----:B------:R-:W-:Y:S02]  /*03b0*/  @P0 IMAD.IADD R5, R5, 0x1, -R6 ;  /* 0x0000000105050824 */ /* 0x000fe400078e0a06 */
[----:B------:R-:W-:Y:S01]  /*03c0*/  @P0 VIADD R3, R3, 0x1 ;  /* 0x0000000103030836 */ /* 0x000fe20000000000 */
[----:B------:R-:W-:Y:S02]  /*03d0*/  ISETP.NE.U32.AND P0, PT, R6, RZ, PT ;  /* 0x000000ff0600720c */ /* 0x000fe40003f05070 */
[----:B------:R-:W-:-:S13]  /*03e0*/  ISETP.GE.U32.AND P1, PT, R5, R6, PT ;  /* 0x000000060500720c */ /* 0x000fda0003f26070 */
[----:B------:R-:W-:Y:S01]  /*03f0*/  @P1 IADD3 R3, PT, PT, R3, 0x1, RZ ;  /* 0x0000000103031810 */ /* 0x000fe20007ffe0ff */
[----:B------:R-:W-:-:S03]  /*0400*/  @P1 IMAD.IADD R5, R5, 0x1, -R6 ;  /* 0x0000000105051824 */ /* 0x000fc600078e0a06 */
[C---:B------:R-:W-:Y:S01]  /*0410*/  SEL R2, R0.reuse, R3, !P0 ;  /* 0x0000000300027207 */ /* 0x040fe20004000000 */
[----:B------:R-:W-:Y:S01]  /*0420*/  IMAD.MOV.U32 R3, RZ, RZ, RZ ;  /* 0x000000ffff037224 */ /* 0x000fe200078e00ff */
[----:B------:R-:W-:-:S07]  /*0430*/  SEL R5, R0, R5, !P0 ;  /* 0x0000000500057207 */ /* 0x000fce0004000000 */
.L_x_2:
[----:B------:R-:W-:Y:S05]  /*0440*/  BSYNC.RECONVERGENT B0 ;  /* 0x0000000000007941 */ /* 0x000fea0003800200 */
.L_x_0:
[----:B------:R-:W0:Y:S01]  /*0450*/  LDC R9, c[0x0][0x3a4] ;  /* 0x0000e900ff097b82 */ /* 0x000e220000000800 */
[----:B------:R-:W1:Y:S01]  /*0460*/  LDCU UR4, c[0x0][0x3a4] ;  /* 0x00007480ff0477ac */ /* 0x000e620008000800 */
[----:B------:R-:W-:Y:S01]  /*0470*/  MOV R0, R2 ;  /* 0x0000000200007202 */ /* 0x000fe20000000f00 */
[----:B------:R-:W-:Y:S01]  /*0480*/  IMAD.MOV.U32 R12, RZ, RZ, R3 ;  /* 0x000000ffff0c7224 */ /* 0x000fe200078e0003 */
[----:B------:R-:W-:Y:S01]  /*0490*/  MOV R14, 0x4d0 ;  /* 0x000004d0000e7802 */ /* 0x000fe20000000f00 */
[----:B-1----:R-:W-:Y:S01]  /*04a0*/  IMAD.U32 R13, RZ, RZ, UR4 ;  /* 0x00000004ff0d7e24 */ /* 0x002fe2000f8e00ff */
[----:B0-----:R-:W-:-:S07]  /*04b0*/  SHF.R.S32.HI R9, RZ, 0x1f, R9 ;  /* 0x0000001fff097819 */ /* 0x001fce0000011409 */
[----:B------:R-:W-:Y:S05]  /*04c0*/  CALL.REL.NOINC `($__internal_1_$__cuda_sm20_rem_u64) ;  /* 0x0000001800b07944 */ /* 0x000fea0003c00000 */
[----:B------:R-:W-:Y:S01]  /*04d0*/  LOP3.LUT R0, R3, R9, RZ, 0xfc, !PT ;  /* 0x0000000903007212 */ /* 0x000fe200078efcff */
[----:B------:R-:W-:Y:S01]  /*04e0*/  BSSY.RECONVERGENT B0, `(.L_x_3) ;  /* 0x0000023000007945 */ /* 0x000fe20003800200 */
[----:B------:R-:W-:Y:S02]  /*04f0*/  MOV R4, R7 ;  /* 0x0000000700047202 */ /* 0x000fe40000000f00 */
[----:B------:R-:W-:-:S13]  /*0500*/  ISETP.NE.U32.AND P0, PT, R0, RZ, PT ;  /* 0x000000ff0000720c */ /* 0x000fda0003f05070 */
[----:B------:R-:W-:Y:S05]  /*0510*/  @!P0 BRA `(.L_x_4) ;  /* 0x0000000000288947 */ /* 0x000fea0003800000 */
[----:B------:R-:W0:Y:S01]  /*0520*/  LDCU UR4, c[0x0][0x3a4] ;  /* 0x00007480ff0477ac */ /* 0x000e220008000800 */
[----:B------:R-:W-:Y:S01]  /*0530*/  IMAD.MOV.U32 R0, RZ, RZ, R2 ;  /* 0x000000ffff007224 */ /* 0x000fe200078e0002 */
[----:B------:R-:W-:Y:S01]  /*0540*/  MOV R11, R9 ;  /* 0x00000009000b7202 */ /* 0x000fe20000000f00 */
[----:B------:R-:W-:Y:S01]  /*0550*/  IMAD.MOV.U32 R10, RZ, RZ, R3 ;  /* 0x000000ffff0a7224 */ /* 0x000fe200078e0003 */
[----:B------:R-:W-:Y:S01]  /*0560*/  MOV R12, 0x590 ;  /* 0x00000590000c7802 */ /* 0x000fe20000000f00 */
[----:B0-----:R-:W-:-:S07]  /*0570*/  IMAD.U32 R13, RZ, RZ, UR4 ;  /* 0x00000004ff0d7e24 */ /* 0x001fce000f8e00ff */
[----:B------:R-:W-:Y:S05]  /*0580*/  CALL.REL.NOINC `($__internal_0_$__cuda_sm20_div_u64) ;  /* 0x00000014006c7944 */ /* 0x000fea0003c00000 */
[----:B------:R-:W-:Y:S01]  /*0590*/  IMAD.MOV.U32 R2, RZ, RZ, R8 ;  /* 0x000000ffff027224 */ /* 0x000fe200078e0008 */
[----:B------:R-:W-:Y:S01]  /*05a0*/  MOV R3, R7 ;  /* 0x0000000700037202 */ /* 0x000fe20000000f00 */
[----:B------:R-:W-:Y:S06]  /*05b0*/  BRA `(.L_x_5) ;  /* 0x0000000000547947 */ /* 0x000fec0003800000 */
.L_x_4:
[----:B------:R-:W0:Y:S02]  /*05c0*/  LDCU UR4, c[0x0][0x3a4] ;  /* 0x00007480ff0477ac */ /* 0x000e240008000800 */
[----:B0-----:R-:W0:Y:S01]  /*05d0*/  I2F.U32.RP R0, UR4 ;  /* 0x0000000400007d06 */ /* 0x001e220008209000 */
[----:B------:R-:W-:-:S07]  /*05e0*/  ISETP.NE.U32.AND P2, PT, RZ, UR4, PT ;  /* 0x00000004ff007c0c */ /* 0x000fce000bf45070 */
[----:B0-----:R-:W0:Y:S02]  /*05f0*/  MUFU.RCP R0, R0 ;  /* 0x0000000000007308 */ /* 0x001e240000001000 */
[----:B0-----:R-:W-:-:S06]  /*0600*/  VIADD R6, R0, 0xffffffe ;  /* 0x0ffffffe00067836 */ /* 0x001fcc0000000000 */
[----:B------:R0:W1:Y:S02]  /*0610*/  F2I.FTZ.U32.TRUNC.NTZ R7, R6 ;  /* 0x0000000600077305 */ /* 0x000064000021f000 */
[----:B0-----:R-:W-:Y:S02]  /*0620*/  HFMA2 R6, -RZ, RZ, 0, 0 ;  /* 0x00000000ff067431 */ /* 0x001fe400000001ff */
[----:B-1----:R-:W-:-:S04]  /*0630*/  IMAD.MOV R3, RZ, RZ, -R7 ;  /* 0x000000ffff037224 */ /* 0x002fc800078e0a07 */
[----:B------:R-:W-:-:S04]  /*0640*/  IMAD R3, R3, UR4, RZ ;  /* 0x0000000403037c24 */ /* 0x000fc8000f8e02ff */
[----:B------:R-:W-:-:S06]  /*0650*/  IMAD.HI.U32 R7, R7, R3, R6 ;  /* 0x0000000307077227 */ /* 0x000fcc00078e0006 */
[----:B------:R-:W-:-:S04]  /*0660*/  IMAD.HI.U32 R7, R7, R2, RZ ;  /* 0x0000000207077227 */ /* 0x000fc800078e00ff */
[----:B------:R-:W-:-:S04]  /*0670*/  IMAD.MOV R3, RZ, RZ, -R7 ;  /* 0x000000ffff037224 */ /* 0x000fc800078e0a07 */
[----:B------:R-:W-:Y:S01]  /*0680*/  IMAD R2, R3, UR4, R2 ;  /* 0x0000000403027c24 */ /* 0x000fe2000f8e0202 */
[----:B------:R-:W-:-:S04]  /*0690*/  MOV R3, RZ ;  /* 0x000000ff00037202 */ /* 0x000fc80000000f00 */
[----:B------:R-:W-:-:S13]  /*06a0*/  ISETP.GE.U32.AND P0, PT, R2, UR4, PT ;  /* 0x0000000402007c0c */ /* 0x000fda000bf06070 */
[----:B------:R-:W-:Y:S01]  /*06b0*/  @P0 VIADD R2, R2, -UR4 ;  /* 0x8000000402020c36 */ /* 0x000fe20008000000 */
[----:B------:R-:W-:-:S04]  /*06c0*/  @P0 IADD3 R7, PT, PT, R7, 0x1, RZ ;  /* 0x0000000107070810 */ /* 0x000fc80007ffe0ff */
[----:B------:R-:W-:-:S13]  /*06d0*/  ISETP.GE.U32.AND P1, PT, R2, UR4, PT ;  /* 0x0000000402007c0c */ /* 0x000fda000bf26070 */
[----:B------:R-:W-:Y:S01]  /*06e0*/  @P1 VIADD R7, R7, 0x1 ;  /* 0x0000000107071836 */ /* 0x000fe20000000000 */
[----:B------:R-:W-:-:S05]  /*06f0*/  @!P2 LOP3.LUT R7, RZ, UR4, RZ, 0x33, !PT ;  /* 0x00000004ff07ac12 */ /* 0x000fca000f8e33ff */
[----:B------:R-:W-:-:S07]  /*0700*/  IMAD.MOV.U32 R2, RZ, RZ, R7 ;  /* 0x000000ffff027224 */ /* 0x000fce00078e0007 */
.L_x_5:
[----:B------:R-:W-:Y:S05]  /*0710*/  BSYNC.RECONVERGENT B0 ;  /* 0x0000000000007941 */ /* 0x000fea0003800200 */
.L_x_3:
[----:B------:R-:W0:Y:S01]  /*0720*/  LDC R9, c[0x0][0x398] ;  /* 0x0000e600ff097b82 */ /* 0x000e220000000800 */
[----:B------:R-:W-:Y:S01]  /*0730*/  BSSY.RECONVERGENT B0, `(.L_x_6) ;  /* 0x0000028000007945 */ /* 0x000fe20003800200 */
[----:B0-----:R-:W-:-:S04]  /*0740*/  SHF.R.S32.HI R11, RZ, 0x1f, R9 ;  /* 0x0000001fff0b7819 */ /* 0x001fc80000011409 */
[----:B------:R-:W-:-:S04]  /*0750*/  LOP3.LUT R0, R3, R11, RZ, 0xfc, !PT ;  /* 0x0000000b03007212 */ /* 0x000fc800078efcff */
[----:B------:R-:W-:-:S13]  /*0760*/  ISETP.NE.U32.AND P0, PT, R0, RZ, PT ;  /* 0x000000ff0000720c */ /* 0x000fda0003f05070 */
[----:B------:R-:W-:Y:S05]  /*0770*/  @!P0 BRA `(.L_x_7) ;  /* 0x0000000000388947 */ /* 0x000fea0003800000 */
        /* <DEDUP_REMOVED lines=8> */
[----:B------:R-:W-:Y:S01]  /*0800*/  MOV R9, R11 ;  /* 0x0000000b00097202 */ /* 0x000fe20000000f00 */
[----:B------:R-:W-:Y:S01]  /*0810*/  IMAD.MOV.U32 R12, RZ, RZ, R3 ;  /* 0x000000ffff0c7224 */ /* 0x000fe200078e0003 */
[----:B------:R-:W-:Y:S01]  /*0820*/  MOV R14, 0x850 ;  /* 0x00000850000e7802 */ /* 0x000fe20000000f00 */
[----:B0-----:R-:W-:-:S07]  /*0830*/  IMAD.U32 R13, RZ, RZ, UR4 ;  /* 0x00000004ff0d7e24 */ /* 0x001fce000f8e00ff */
[----:B------:R-:W-:Y:S05]  /*0840*/  CALL.REL.NOINC `($__internal_1_$__cuda_sm20_rem_u64) ;  /* 0x0000001400d07944 */ /* 0x000fea0003c00000 */
[----:B------:R-:W-:Y:S05]  /*0850*/  BRA `(.L_x_8) ;  /* 0x0000000000547947 */ /* 0x000fea0003800000 */
.L_x_7:
[----:B------:R-:W0:Y:S08]  /*0860*/  I2F.U32.RP R0, R9 ;  /* 0x0000000900007306 */ /* 0x000e300000209000 */
[----:B0-----:R-:W0:Y:S02]  /*0870*/  MUFU.RCP R0, R0 ;  /* 0x0000000000007308 */ /* 0x001e240000001000 */
[----:B0-----:R-:W-:Y:S01]  /*0880*/  VIADD R6, R0, 0xffffffe ;  /* 0x0ffffffe00067836 */ /* 0x001fe20000000000 */
[----:B------:R-:W-:-:S05]  /*0890*/  LOP3.LUT R0, RZ, R9, RZ, 0x33, !PT ;  /* 0x00000009ff007212 */ /* 0x000fca00078e33ff */
[----:B------:R0:W1:Y:S02]  /*08a0*/  F2I.FTZ.U32.TRUNC.NTZ R7, R6 ;  /* 0x0000000600077305 */ /* 0x000064000021f000 */
[----:B0-----:R-:W-:Y:S01]  /*08b0*/  IMAD.MOV.U32 R6, RZ, RZ, RZ ;  /* 0x000000ffff067224 */ /* 0x001fe200078e00ff */
[----:B-1----:R-:W-:-:S05]  /*08c0*/  IADD3 R8, PT, PT, RZ, -R7, RZ ;  /* 0x80000007ff087210 */ /* 0x002fca0007ffe0ff */
[----:B------:R-:W-:-:S04]  /*08d0*/  IMAD R3, R8, R9, RZ ;  /* 0x0000000908037224 */ /* 0x000fc800078e02ff */
[----:B------:R-:W-:-:S06]  /*08e0*/  IMAD.HI.U32 R7, R7, R3, R6 ;  /* 0x0000000307077227 */ /* 0x000fcc00078e0006 */
[----:B------:R-:W-:-:S04]  /*08f0*/  IMAD.HI.U32 R7, R7, R2, RZ ;  /* 0x0000000207077227 */ /* 0x000fc800078e00ff */
[----:B------:R-:W-:-:S04]  /*0900*/  IMAD.MOV R3, RZ, RZ, -R7 ;  /* 0x000000ffff037224 */ /* 0x000fc800078e0a07 */
[----:B------:R-:W-:-:S05]  /*0910*/  IMAD R2, R9, R3, R2 ;  /* 0x0000000309027224 */ /* 0x000fca00078e0202 */
[----:B------:R-:W-:-:S13]  /*0920*/  ISETP.GE.U32.AND P0, PT, R2, R9, PT ;  /* 0x000000090200720c */ /* 0x000fda0003f06070 */
[-C--:B------:R-:W-:Y:S01]  /*0930*/  @P0 IADD3 R2, PT, PT, R2, -R9.reuse, RZ ;  /* 0x8000000902020210 */ /* 0x080fe20007ffe0ff */
[----:B------:R-:W-:Y:S01]  /*0940*/  @P0 VIADD R7, R7, 0x1 ;  /* 0x0000000107070836 */ /* 0x000fe20000000000 */
[----:B------:R-:W-:Y:S02]  /*0950*/  ISETP.NE.U32.AND P0, PT, R9, RZ, PT ;  /* 0x000000ff0900720c */ /* 0x000fe40003f05070 */
[----:B------:R-:W-:-:S13]  /*0960*/  ISETP.GE.U32.AND P1, PT, R2, R9, PT ;  /* 0x000000090200720c */ /* 0x000fda0003f26070 */
[----:B------:R-:W-:Y:S01]  /*0970*/  @P1 VIADD R7, R7, 0x1 ;  /* 0x0000000107071836 */ /* 0x000fe20000000000 */
[----:B------:R-:W-:-:S04]  /*0980*/  @P1 IADD3 R2, PT, PT, R2, -R9, RZ ;  /* 0x8000000902021210 */ /* 0x000fc80007ffe0ff */
[C---:B------:R-:W-:Y:S02]  /*0990*/  SEL R8, R0.reuse, R7, !P0 ;  /* 0x0000000700087207 */ /* 0x040fe40004000000 */
[----:B------:R-:W-:-:S07]  /*09a0*/  SEL R7, R0, R2, !P0 ;  /* 0x0000000200077207 */ /* 0x000fce0004000000 */
.L_x_8:
[----:B------:R-:W-:Y:S05]  /*09b0*/  BSYNC.RECONVERGENT B0 ;  /* 0x0000000000007941 */ /* 0x000fea0003800200 */
.L_x_6:
[----:B------:R-:W0:Y:S01]  /*09c0*/  LDCU.64 UR4, c[0x0][0x3b8] ;  /* 0x00007700ff0477ac */ /* 0x000e220008000a00 */
[----:B------:R-:W-:-:S05]  /*09d0*/  IMAD R3, R8, 0x5, RZ ;  /* 0x0000000508037824 */ /* 0x000fca00078e02ff */
[----:B------:R-:W-:Y:S02]  /*09e0*/  SHF.R.S32.HI R0, RZ, 0x1f, R3 ;  /* 0x0000001fff007819 */ /* 0x000fe40000011403 */
[C---:B0-----:R-:W-:Y:S01]  /*09f0*/  LEA R2, P0, R3.reuse, UR4, 0x2 ;  /* 0x0000000403027c11 */ /* 0x041fe2000f8010ff */
[----:B------:R-:W0:Y:S03]  /*0a00*/  LDCU UR4, c[0x0][0x394] ;  /* 0x00007280ff0477ac */ /* 0x000e260008000800 */
[----:B------:R-:W-:-:S05]  /*0a10*/  LEA.HI.X R3, R3, UR5, R0, 0x2, P0 ;  /* 0x0000000503037c11 */ /* 0x000fca00080f1400 */
[----:B------:R-:W0:Y:S04]  /*0a20*/  LDG.E R19, desc[UR8][R2.64+0x8] ;  /* 0x0000080802137981 */ /* 0x000e28000c1e1900 */
[----:B------:R-:W2:Y:S04]  /*0a30*/  LDG.E R0, desc[UR8][R2.64+0x10] ;  /* 0x0000100802007981 */ /* 0x000ea8000c1e1900 */
[----:B------:R-:W3:Y:S04]  /*0a40*/  LDG.E R6, desc[UR8][R2.64] ;  /* 0x0000000802067981 */ /* 0x000ee8000c1e1900 */
[----:B------:R-:W4:Y:S04]  /*0a50*/  LDG.E R18, desc[UR8][R2.64+0x4] ;  /* 0x0000040802127981 */ /* 0x000f28000c1e1900 */
[----:B------:R-:W5:Y:S01]  /*0a60*/  LDG.E R9, desc[UR8][R2.64+0xc] ;  /* 0x00000c0802097981 */ /* 0x000f62000c1e1900 */
[----:B------:R-:W1:Y:S01]  /*0a70*/  MUFU.RCP R10, R33 ;  /* 0x00000021000a7308 */ /* 0x000e620000001000 */
[----:B------:R-:W-:Y:S01]  /*0a80*/  BSSY.RECONVERGENT B2, `(.L_x_9) ;  /* 0x0000013000027945 */ /* 0x000fe20003800200 */
[----:B-1----:R-:W-:-:S04]  /*0a90*/  FFMA R11, -R33, R10, 1 ;  /* 0x3f800000210b7423 */ /* 0x002fc8000000010a */
[----:B------:R-:W-:Y:S01]  /*0aa0*/  FFMA R11, R10, R11, R10 ;  /* 0x0000000b0a0b7223 */ /* 0x000fe2000000000a */
[----:B0-----:R-:W-:-:S04]  /*0ab0*/  FMUL R19, R19, UR4 ;  /* 0x0000000413137c20 */ /* 0x001fc80008400000 */
[----:B--2---:R-:W-:Y:S01]  /*0ac0*/  FFMA R0, R0, UR4, -R19 ;  /* 0x0000000400007c23 */ /* 0x004fe20008000813 */
[----:B---3--:R-:W-:Y:S04]  /*0ad0*/  F2I.TRUNC.NTZ R6, R6 ;  /* 0x0000000600067305 */ /* 0x008fe8000020f100 */
[----:B------:R-:W-:Y:S01]  /*0ae0*/  FMNMX R0, R0, 1, !PT ;  /* 0x3f80000000007809 */ /* 0x000fe20007800000 */
[----:B----4-:R-:W-:-:S04]  /*0af0*/  FMUL R18, R18, UR4 ;  /* 0x0000000412127c20 */ /* 0x010fc80008400000 */
[----:B------:R-:W-:Y:S01]  /*0b00*/  FFMA R24, R0, R11, RZ ;  /* 0x0000000b00187223 */ /* 0x000fe200000000ff */
[----:B------:R-:W0:Y:S01]  /*0b10*/  FCHK P0, R0, R33 ;  /* 0x0000002100007302 */ /* 0x000e220000000000 */
[----:B-----5:R-:W-:Y:S02]  /*0b20*/  FFMA R9, R9, UR4, -R18 ;  /* 0x0000000409097c23 */ /* 0x020fe40008000812 */
[----:B------:R-:W-:-:S04]  /*0b30*/  FFMA R2, -R33, R24, R0 ;  /* 0x0000001821027223 */ /* 0x000fc80000000100 */
[----:B------:R-:W-:Y:S01]  /*0b40*/  FFMA R24, R11, R2, R24 ;  /* 0x000000020b187223 */ /* 0x000fe20000000018 */
[----:B------:R-:W-:Y:S01]  /*0b50*/  FMNMX R9, R9, 1, !PT ;  /* 0x3f80000009097809 */ /* 0x000fe20007800000 */
[----:B0-----:R-:W-:Y:S06]  /*0b60*/  @!P0 BRA `(.L_x_10) ;  /* 0x0000000000108947 */ /* 0x001fec0003800000 */
[----:B------:R-:W-:Y:S01]  /*0b70*/  IMAD.MOV.U32 R3, RZ, RZ, R33 ;  /* 0x000000ffff037224 */ /* 0x000fe200078e0021 */
[----:B------:R-:W-:-:S07]  /*0b80*/  MOV R36, 0xba0 ;  /* 0x00000ba000247802 */ /* 0x000fce0000000f00 */
[----:B------:R-:W-:Y:S05]  /*0b90*/  CALL.REL.NOINC `($__internal_2_$__cuda_sm3x_div_rn_noftz_f32_slowpath) ;  /* 0x0000001400f47944 */ /* 0x000fea0003c00000 */
[----:B------:R-:W-:-:S07]  /*0ba0*/  IMAD.MOV.U32 R24, RZ, RZ, R0 ;  /* 0x000000ffff187224 */ /* 0x000fce00078e0000 */
.L_x_10:
[----:B------:R-:W-:Y:S05]  /*0bb0*/  BSYNC.RECONVERGENT B2 ;  /* 0x0000000000027941 */ /* 0x000fea0003800200 */
.L_x_9:
[----:B------:R-:W0:Y:S01]  /*0bc0*/  MUFU.RCP R3, R32 ;  /* 0x0000002000037308 */ /* 0x000e220000001000 */
[----:B------:R-:W-:Y:S07]  /*0bd0*/  BSSY.RECONVERGENT B2, `(.L_x_11) ;  /* 0x000000d000027945 */ /* 0x000fee0003800200 */
[----:B------:R-:W1:Y:S01]  /*0be0*/  FCHK P0, R9, R32 ;  /* 0x0000002009007302 */ /* 0x000e620000000000 */
[----:B0-----:R-:W-:-:S04]  /*0bf0*/  FFMA R0, -R32, R3, 1 ;  /* 0x3f80000020007423 */ /* 0x001fc80000000103 */
[----:B------:R-:W-:-:S04]  /*0c00*/  FFMA R0, R3, R0, R3 ;  /* 0x0000000003007223 */ /* 0x000fc80000000003 */
[----:B------:R-:W-:-:S04]  /*0c10*/  FFMA R23, R9, R0, RZ ;  /* 0x0000000009177223 */ /* 0x000fc800000000ff */
[----:B------:R-:W-:-:S04]  /*0c20*/  FFMA R2, -R32, R23, R9 ;  /* 0x0000001720027223 */ /* 0x000fc80000000109 */
[----:B------:R-:W-:Y:S01]  /*0c30*/  FFMA R23, R0, R2, R23 ;  /* 0x0000000200177223 */ /* 0x000fe20000000017 */
[----:B-1----:R-:W-:Y:S06]  /*0c40*/  @!P0 BRA `(.L_x_12) ;  /* 0x0000000000148947 */ /* 0x002fec0003800000 */
[----:B------:R-:W-:Y:S01]  /*0c50*/  MOV R0, R9 ;  /* 0x0000000900007202 */ /* 0x000fe20000000f00 */
[----:B------:R-:W-:Y:S01]  /*0c60*/  IMAD.MOV.U32 R3, RZ, RZ, R32 ;  /* 0x000000ffff037224 */ /* 0x000fe200078e0020 */
[----:B------:R-:W-:-:S07]  /*0c70*/  MOV R36, 0xc90 ;  /* 0x00000c9000247802 */ /* 0x000fce0000000f00 */
[----:B------:R-:W-:Y:S05]  /*0c80*/  CALL.REL.NOINC `($__internal_2_$__cuda_sm3x_div_rn_noftz_f32_slowpath) ;  /* 0x0000001400b87944 */ /* 0x000fea0003c00000 */
[----:B------:R-:W-:-:S07]  /*0c90*/  IMAD.MOV.U32 R23, RZ, RZ, R0 ;  /* 0x000000ffff177224 */ /* 0x000fce00078e0000 */
.L_x_12:
[----:B------:R-:W-:Y:S05]  /*0ca0*/  BSYNC.RECONVERGENT B2 ;  /* 0x0000000000027941 */ /* 0x000fea0003800200 */
.L_x_11:
[----:B------:R-:W0:Y:S01]  /*0cb0*/  LDCU.64 UR14, c[0x0][0x3a8] ;  /* 0x00007500ff0e77ac */ /* 0x000e220008000a00 */
[----:B------:R-:W-:Y:S01]  /*0cc0*/  MOV R0, R31 ;  /* 0x0000001f00007202 */ /* 0x000fe20000000f00 */
[----:B------:R-:W-:Y:S01]  /*0cd0*/  IMAD.MOV.U32 R9, RZ, RZ, R31 ;  /* 0x000000ffff097224 */ /* 0x000fe200078e001f */
[----:B------:R-:W-:Y:S01]  /*0ce0*/  BSSY.RECONVERGENT B2, `(.L_x_13) ;  /* 0x00000dc000027945 */ /* 0x000fe20003800200 */
[----:B------:R-:W1:Y:S01]  /*0cf0*/  LDCU UR4, c[0x0][0x3a4] ;  /* 0x00007480ff0477ac */ /* 0x000e620008000800 */
[----:B------:R-:W2:Y:S01]  /*0d00*/  LDCU UR5, c[0x0][0x398] ;  /* 0x00007300ff0577ac */ /* 0x000ea20008000800 */
[----:B------:R-:W3:Y:S01]  /*0d10*/  LDCU.64 UR12, c[0x0][0x388] ;  /* 0x00007100ff0c77ac */ /* 0x000ee20008000a00 */
[----:B0-----:R-:W-:Y:S01]  /*0d20*/  ISETP.LT.AND P0, PT, RZ, UR15, PT ;  /* 0x0000000fff007c0c */ /* 0x001fe2000bf01270 */
[----:B------:R-:W-:Y:S01]  /*0d30*/  IMAD R3, R4, UR14, R5 ;  /* 0x0000000e04037c24 */ /* 0x000fe2000f8e0205 */
[----:B-1----:R-:W-:-:S04]  /*0d40*/  UIMAD UR4, UR4, UR14, URZ ;  /* 0x0000000e040472a4 */ /* 0x002fc8000f8e02ff */
[----:B------:R-:W-:Y:S01]  /*0d50*/  SHF.R.S32.HI R11, RZ, 0x1f, R3 ;  /* 0x0000001fff0b7819 */ /* 0x000fe20000011403 */
[--C-:B--2---:R-:W-:Y:S02]  /*0d60*/  IMAD R8, R8, UR5, R7.reuse ;  /* 0x0000000508087c24 */ /* 0x104fe4000f8e0207 */
[----:B------:R-:W-:Y:S02]  /*0d70*/  IMAD R6, R6, UR5, R7 ;  /* 0x0000000506067c24 */ /* 0x000fe4000f8e0207 */
[----:B------:R-:W-:Y:S02]  /*0d80*/  IMAD R8, R8, UR4, RZ ;  /* 0x0000000408087c24 */ /* 0x000fe4000f8e02ff */
[----:B------:R-:W0:Y:S03]  /*0d90*/  @!P0 FRND.CEIL R0, R24 ;  /* 0x0000001800008307 */ /* 0x000e260000209000 */
[----:B------:R-:W-:-:S05]  /*0da0*/  IADD3 R3, P1, PT, R8, R3, RZ ;  /* 0x0000000308037210 */ /* 0x000fca0007f3e0ff */
[----:B------:R-:W-:Y:S01]  /*0db0*/  @!P0 FRND.CEIL R9, R23 ;  /* 0x0000001700098307 */ /* 0x000fe20000209000 */
[----:B------:R-:W-:Y:S02]  /*0dc0*/  LEA.HI.X.SX32 R8, R8, R11, 0x1, P1 ;  /* 0x0000000b08087211 */ /* 0x000fe400008f0eff */
[----:B---3--:R-:W-:-:S04]  /*0dd0*/  LEA R2, P1, R3, UR12, 0x2 ;  /* 0x0000000c03027c11 */ /* 0x008fc8000f8210ff */
[----:B------:R-:W-:Y:S01]  /*0de0*/  LEA.HI.X R3, R3, UR13, R8, 0x2, P1 ;  /* 0x0000000d03037c11 */ /* 0x000fe200088f1408 */
[----:B0-----:R-:W0:Y:S02]  /*0df0*/  F2I.TRUNC.NTZ R21, R0 ;  /* 0x0000000000157305 */ /* 0x001e24000020f100 */
[----:B0-----:R-:W-:-:S13]  /*0e00*/  ISETP.GE.AND P0, PT, R21, 0x1, PT ;  /* 0x000000011500780c */ /* 0x001fda0003f06270 */
[----:B------:R-:W-:Y:S05]  /*0e10*/  @!P0 BRA `(.L_x_14) ;  /* 0x0000000c00208947 */ /* 0x000fea0003800000 */
[----:B------:R0:W5:Y:S01]  /*0e20*/  LDG.E R22, desc[UR8][R2.64] ;  /* 0x0000000802167981 */ /* 0x000162000c1e1900 */
[----:B------:R-:W1:Y:S01]  /*0e30*/  LDCU UR4, c[0x0][0x3a0] ;  /* 0x00007400ff0477ac */ /* 0x000e620008000800 */
[----:B------:R-:W2:Y:S01]  /*0e40*/  F2I.TRUNC.NTZ R20, R9 ;  /* 0x0000000900147305 */ /* 0x000ea2000020f100 */
[----:B------:R-:W-:Y:S01]  /*0e50*/  I2FP.F32.S32 R4, R4 ;  /* 0x0000000400047245 */ /* 0x000fe20000201400 */
[----:B------:R-:W-:Y:S01]  /*0e60*/  IMAD.MOV.U32 R15, RZ, RZ, RZ ;  /* 0x000000ffff0f7224 */ /* 0x000fe200078e00ff */
[----:B------:R-:W1:Y:S01]  /*0e70*/  LDCU UR5, c[0x0][0x39c] ;  /* 0x00007380ff0577ac */ /* 0x000e620008000800 */
[----:B------:R-:W-:Y:S02]  /*0e80*/  I2FP.F32.S32 R5, R5 ;  /* 0x0000000500057245 */ /* 0x000fe40000201400 */
[----:B------:R-:W-:Y:S01]  /*0e90*/  FFMA R19, R4, R24, R19 ;  /* 0x0000001804137223 */ /* 0x000fe20000000013 */
[----:B------:R-:W-:Y:S02]  /*0ea0*/  I2FP.F32.S32 R16, R21 ;  /* 0x0000001500107245 */ /* 0x000fe40000201400 */
[----:B------:R-:W-:Y:S01]  /*0eb0*/  FFMA R18, R5, R23, R18 ;  /* 0x0000001705127223 */ /* 0x000fe20000000012 */
[-C--:B--2---:R-:W-:Y:S01]  /*0ec0*/  IMAD R13, R21, R20.reuse, RZ ;  /* 0x00000014150d7224 */ /* 0x084fe200078e02ff */
[----:B------:R-:W-:-:S04]  /*0ed0*/  I2FP.F32.S32 R14, R20 ;  /* 0x00000014000e7245 */ /* 0x000fc80000201400 */
[----:B------:R-:W-:Y:S01]  /*0ee0*/  I2FP.F32.S32 R13, R13 ;  /* 0x0000000d000d7245 */ /* 0x000fe20000201400 */
[----:B-1----:R-:W-:-:S06]  /*0ef0*/  UIMAD UR4, UR5, UR4, URZ ;  /* 0x00000004050472a4 */ /* 0x002fcc000f8e02ff */
[----:B------:R-:W-:-:S05]  /*0f00*/  IMAD R17, R6, UR4, RZ ;  /* 0x0000000406117c24 */ /* 0x000fca000f8e02ff */
[----:B0-----:R-:W-:-:S07]  /*0f10*/  SHF.R.S32.HI R12, RZ, 0x1f, R17 ;  /* 0x0000001fff0c7819 */ /* 0x001fce0000011411 */
.L_x_34:
[----:B------:R-:W-:Y:S01]  /*0f20*/  ISETP.GE.AND P0, PT, R20, 0x1, PT ;  /* 0x000000011400780c */ /* 0x000fe20003f06270 */
[----:B------:R-:W-:-:S12]  /*0f30*/  BSSY.RECONVERGENT B3, `(.L_x_15) ;  /* 0x00000b3000037945 */ /* 0x000fd80003800200 */
[----:B0-----:R-:W-:Y:S05]  /*0f40*/  @!P0 BRA `(.L_x_16) ;  /* 0x0000000800c48947 */ /* 0x001fea0003800000 */
[----:B------:R-:W0:Y:S01]  /*0f50*/  MUFU.RCP R5, R16 ;  /* 0x0000001000057308 */ /* 0x000e220000001000 */
[----:B------:R-:W-:Y:S01]  /*0f60*/  I2FP.F32.S32 R0, R15 ;  /* 0x0000000f00007245 */ /* 0x000fe20000201400 */
[----:B------:R-:W-:Y:S04]  /*0f70*/  BSSY.RECONVERGENT B4, `(.L_x_17) ;  /* 0x000000e000047945 */ /* 0x000fe80003800200 */
[----:B------:R-:W-:-:S04]  /*0f80*/  FADD R3, R0, 0.5 ;  /* 0x3f00000000037421 */ /* 0x000fc80000000000 */
[----:B------:R-:W-:-:S04]  /*0f90*/  FMUL R0, R3, R24 ;  /* 0x0000001803007220 */ /* 0x000fc80000400000 */
[----:B------:R-:W1:Y:S01]  /*0fa0*/  FCHK P0, R0, R16 ;  /* 0x0000001000007302 */ /* 0x000e620000000000 */
[----:B0-----:R-:W-:-:S04]  /*0fb0*/  FFMA R2, -R16, R5, 1 ;  /* 0x3f80000010027423 */ /* 0x001fc80000000105 */
[----:B------:R-:W-:-:S04]  /*0fc0*/  FFMA R5, R5, R2, R5 ;  /* 0x0000000205057223 */ /* 0x000fc80000000005 */
[----:B------:R-:W-:-:S04]  /*0fd0*/  FFMA R2, R0, R5, RZ ;  /* 0x0000000500027223 */ /* 0x000fc800000000ff */
[----:B------:R-:W-:-:S04]  /*0fe0*/  FFMA R3, -R16, R2, R0 ;  /* 0x0000000210037223 */ /* 0x000fc80000000100 */
[----:B------:R-:W-:Y:S01]  /*0ff0*/  FFMA R2, R5, R3, R2 ;  /* 0x0000000305027223 */ /* 0x000fe20000000002 */
[----:B-1----:R-:W-:Y:S06]  /*1000*/  @!P0 BRA `(.L_x_18) ;  /* 0x0000000000108947 */ /* 0x002fec0003800000 */
[----:B------:R-:W-:Y:S02]  /*1010*/  MOV R3, R16 ;  /* 0x0000001000037202 */ /* 0x000fe40000000f00 */
[----:B------:R-:W-:-:S07]  /*1020*/  MOV R36, 0x1040 ;  /* 0x0000104000247802 */ /* 0x000fce0000000f00 */
[----:B-----5:R-:W-:Y:S05]  /*1030*/  CALL.REL.NOINC `($__internal_2_$__cuda_sm3x_div_rn_noftz_f32_slowpath) ;  /* 0x0000001000cc7944 */ /* 0x020fea0003c00000 */
[----:B------:R-:W-:-:S07]  /*1040*/  IMAD.MOV.U32 R2, RZ, RZ, R0 ;  /* 0x000000ffff027224 */ /* 0x000fce00078e0000 */
.L_x_18:
[----:B------:R-:W-:Y:S05]  /*1050*/  BSYNC.RECONVERGENT B4 ;  /* 0x0000000000047941 */ /* 0x000fea0003800200 */
.L_x_17:
[----:B------:R-:W-:Y:S01]  /*1060*/  FADD R2, R19, R2 ;  /* 0x0000000213027221 */ /* 0x000fe20000000000 */
[----:B------:R-:W-:-:S04]  /*1070*/  IMAD.MOV.U32 R11, RZ, RZ, RZ ;  /* 0x000000ffff0b7224 */ /* 0x000fc800078e00ff */
[-C--:B------:R-:W-:Y:S02]  /*1080*/  FSETP.GEU.AND P0, PT, R27, R2.reuse, PT ;  /* 0x000000021b00720b */ /* 0x080fe40003f0e000 */
[----:B------:R-:W-:Y:S02]  /*1090*/  FMNMX.NAN R10, RZ, R2, !PT ;  /* 0x00000002ff0a7209 */ /* 0x000fe40007820000 */
[----:B------:R-:W-:-:S13]  /*10a0*/  FSETP.LT.OR P0, PT, R2, -1, !P0 ;  /* 0xbf8000000200780b */ /* 0x000fda0004701400 */
.L_x_33:
[----:B0-----:R-:W0:Y:S01]  /*10b0*/  MUFU.RCP R3, R14 ;  /* 0x0000000e00037308 */ /* 0x001e220000001000 */
[----:B------:R-:W-:Y:S01]  /*10c0*/  I2FP.F32.S32 R0, R11 ;  /* 0x0000000b00007245 */ /* 0x000fe20000201400 */
[----:B------:R-:W-:Y:S01]  /*10d0*/  BSSY.RECONVERGENT B4, `(.L_x_19) ;  /* 0x0000010000047945 */ /* 0x000fe20003800200 */
[----:B------:R-:W-:-:S03]  /*10e0*/  IADD3 R11, PT, PT, R11, 0x1, RZ ;  /* 0x000000010b0b7810 */ /* 0x000fc60007ffe0ff */
[----:B------:R-:W-:Y:S01]  /*10f0*/  FADD R0, R0, 0.5 ;  /* 0x3f00000000007421 */ /* 0x000fe20000000000 */
[----:B------:R-:W-:-:S03]  /*1100*/  ISETP.GE.AND P2, PT, R11, R20, PT ;  /* 0x000000140b00720c */ /* 0x000fc60003f46270 */
        /* <DEDUP_REMOVED lines=8> */
[----:B------:R-:W-:Y:S01]  /*1190*/  IMAD.MOV.U32 R3, RZ, RZ, R14 ;  /* 0x000000ffff037224 */ /* 0x000fe200078e000e */
[----:B------:R-:W-:-:S07]  /*11a0*/  MOV R36, 0x11c0 ;  /* 0x000011c000247802 */ /* 0x000fce0000000f00 */
[----:B-----5:R-:W-:Y:S05]  /*11b0*/  CALL.REL.NOINC `($__internal_2_$__cuda_sm3x_div_rn_noftz_f32_slowpath) ;  /* 0x00000010006c7944 */ /* 0x020fea0003c00000 */
[----:B------:R-:W-:-:S07]  /*11c0*/  IMAD.MOV.U32 R3, RZ, RZ, R0 ;  /* 0x000000ffff037224 */ /* 0x000fce00078e0000 */
.L_x_20:
[----:B------:R-:W-:Y:S05]  /*11d0*/  BSYNC.RECONVERGENT B4 ;  /* 0x0000000000047941 */ /* 0x000fea0003800200 */
.L_x_19:
[----:B------:R-:W-:Y:S01]  /*11e0*/  FADD R35, R18, R3 ;  /* 0x0000000312237221 */ /* 0x000fe20000000000 */
[----:B------:R-:W-:Y:S01]  /*11f0*/  BSSY.RECONVERGENT B0, `(.L_x_21) ;  /* 0x0000023000007945 */ /* 0x000fe20003800200 */
[----:B------:R-:W-:Y:S01]  /*1200*/  HFMA2 R41, -RZ, RZ, 0, 0 ;  /* 0x00000000ff297431 */ /* 0x000fe200000001ff */
[----:B------:R-:W-:Y:S01]  /*1210*/  MOV R9, 0xffffffff ;  /* 0xffffffff00097802 */ /* 0x000fe20000000f00 */
[----:B------:R-:W-:Y:S01]  /*1220*/  IMAD.MOV.U32 R8, RZ, RZ, -0x1 ;  /* 0xffffffffff087424 */ /* 0x000fe200078e00ff */
[----:B------:R-:W-:Y:S01]  /*1230*/  FSETP.LT.OR P1, PT, R35, -1, P0 ;  /* 0xbf8000002300780b */ /* 0x000fe20000721400 */
[----:B------:R-:W-:Y:S01]  /*1240*/  IMAD.MOV.U32 R7, RZ, RZ, -0x1 ;  /* 0xffffffffff077424 */ /* 0x000fe200078e00ff */
[----:B------:R-:W-:Y:S01]  /*1250*/  MOV R6, 0xffffffff ;  /* 0xffffffff00067802 */ /* 0x000fe20000000f00 */
[----:B------:R-:W-:Y:S01]  /*1260*/  IMAD.MOV.U32 R5, RZ, RZ, RZ ;  /* 0x000000ffff057224 */ /* 0x000fe200078e00ff */
[----:B------:R-:W-:Y:S01]  /*1270*/  FSETP.LT.OR P1, PT, R30, R35, P1 ;  /* 0x000000231e00720b */ /* 0x000fe20000f21400 */
[----:B------:R-:W-:-:S02]  /*1280*/  IMAD.MOV.U32 R37, RZ, RZ, RZ ;  /* 0x000000ffff257224 */ /* 0x000fc400078e00ff */
[----:B------:R-:W-:-:S10]  /*1290*/  IMAD.MOV.U32 R3, RZ, RZ, RZ ;  /* 0x000000ffff037224 */ /* 0x000fd400078e00ff */
[----:B------:R-:W-:Y:S05]  /*12a0*/  @P1 BRA `(.L_x_22) ;  /* 0x00000000005c1947 */ /* 0x000fea0003800000 */
[----:B------:R-:W-:Y:S01]  /*12b0*/  FMNMX.NAN R3, RZ, R35, !PT ;  /* 0x00000023ff037209 */ /* 0x000fe20007820000 */
[----:B------:R-:W0:Y:S08]  /*12c0*/  F2I.TRUNC.NTZ R2, R10 ;  /* 0x0000000a00027305 */ /* 0x000e30000020f100 */
[----:B------:R-:W1:Y:S01]  /*12d0*/  F2I.TRUNC.NTZ R0, R3 ;  /* 0x0000000300007305 */ /* 0x000e62000020f100 */
[----:B0-----:R-:W-:-:S02]  /*12e0*/  ISETP.GE.AND P1, PT, R2, UR7, PT ;  /* 0x0000000702007c0c */ /* 0x001fc4000bf26270 */
[C---:B------:R-:W-:Y:S01]  /*12f0*/  VIMNMX R8, PT, PT, R2.reuse, UR7, PT ;  /* 0x0000000702087c48 */ /* 0x040fe2000bfe0100 */
[----:B------:R-:W-:Y:S01]  /*1300*/  VIADD R2, R2, 0x1 ;  /* 0x0000000102027836 */ /* 0x000fe20000000000 */
[----:B------:R-:W-:Y:S02]  /*1310*/  FSEL R4, R10, R25, !P1 ;  /* 0x000000190a047208 */ /* 0x000fe40004800000 */
[----:B------:R-:W-:Y:S02]  /*1320*/  I2FP.F32.S32 R7, R8 ;  /* 0x0000000800077245 */ /* 0x000fe40000201400 */
[C---:B-1----:R-:W-:Y:S02]  /*1330*/  ISETP.GE.AND P3, PT, R0.reuse, UR6, PT ;  /* 0x0000000600007c0c */ /* 0x042fe4000bf66270 */
[----:B------:R-:W-:Y:S01]  /*1340*/  VIMNMX R6, PT, PT, R0, UR6, PT ;  /* 0x0000000600067c48 */ /* 0x000fe2000bfe0100 */
[----:B------:R-:W-:Y:S01]  /*1350*/  FADD R4, R4, -R7 ;  /* 0x8000000704047221 */ /* 0x000fe20000000000 */
[----:B------:R-:W-:-:S02]  /*1360*/  FSEL R5, R3, R26, !P3 ;  /* 0x0000001a03057208 */ /* 0x000fc40005800000 */
[----:B------:R-:W-:Y:S02]  /*1370*/  I2FP.F32.S32 R36, R6 ;  /* 0x0000000600247245 */ /* 0x000fe40000201400 */
[----:B------:R-:W-:Y:S02]  /*1380*/  IADD3 R0, PT, PT, R0, 0x1, RZ ;  /* 0x0000000100007810 */ /* 0x000fe40007ffe0ff */
[----:B------:R-:W-:Y:S01]  /*1390*/  SEL R9, R2, UR7, !P1 ;  /* 0x0000000702097c07 */ /* 0x000fe2000c800000 */
[----:B------:R-:W-:Y:S01]  /*13a0*/  FADD R5, R5, -R36 ;  /* 0x8000002405057221 */ /* 0x000fe20000000000 */
[----:B------:R-:W-:Y:S01]  /*13b0*/  FADD R36, -R4, 1 ;  /* 0x3f80000004247421 */ /* 0x000fe20000000100 */
[----:B------:R-:W-:Y:S02]  /*13c0*/  SEL R7, R0, UR6, !P3 ;  /* 0x0000000600077c07 */ /* 0x000fe4000d800000 */
[C---:B------:R-:W-:Y:S01]  /*13d0*/  FADD R37, -R5.reuse, 1 ;  /* 0x3f80000005257421 */ /* 0x040fe20000000100 */
[----:B------:R-:W-:Y:S01]  /*13e0*/  FMUL R41, R5, R36 ;  /* 0x0000002405297220 */ /* 0x000fe20000400000 */
[----:B------:R-:W-:-:S02]  /*13f0*/  FMUL R5, R4, R5 ;  /* 0x0000000504057220 */ /* 0x000fc40000400000 */
[-C--:B------:R-:W-:Y:S01]  /*1400*/  FMUL R3, R36, R37.reuse ;  /* 0x0000002524037220 */ /* 0x080fe20000400000 */
[----:B------:R-:W-:-:S07]  /*1410*/  FMUL R37, R4, R37 ;  /* 0x0000002504257220 */ /* 0x000fce0000400000 */
.L_x_22:
[----:B------:R-:W-:Y:S05]  /*1420*/  BSYNC.RECONVERGENT B0 ;  /* 0x0000000000007941 */ /* 0x000fea0003800200 */
.L_x_21:
[----:B------:R-:W-:Y:S01]  /*1430*/  LOP3.LUT R0, R8, R7, R6, 0xfe, !PT ;  /* 0x0000000708007212 */ /* 0x000fe200078efe06 */
[----:B------:R-:W-:Y:S03]  /*1440*/  BSSY.RECONVERGENT B4, `(.L_x_23) ;  /* 0x0000060000047945 */ /* 0x000fe60003800200 */
[----:B------:R-:W-:-:S04]  /*1450*/  LOP3.LUT R0, R0, R9, RZ, 0xfc, !PT ;  /* 0x0000000900007212 */ /* 0x000fc800078efcff */
[----:B------:R-:W-:-:S13]  /*1460*/  ISETP.GE.AND P1, PT, R0, RZ, PT ;  /* 0x000000ff0000720c */ /* 0x000fda0003f26270 */
[----:B------:R-:W-:Y:S05]  /*1470*/  @!P1 BRA `(.L_x_24) ;  /* 0x0000000400709947 */ /* 0x000fea0003800000 */
[----:B------:R-:W0:Y:S01]  /*1480*/  MUFU.RCP R2, R13 ;  /* 0x0000000d00027308 */ /* 0x000e220000001000 */
[----:B-----5:R-:W-:Y:S01]  /*1490*/  FMUL R0, R22, R3 ;  /* 0x0000000316007220 */ /* 0x020fe20000400000 */
[----:B------:R-:W-:Y:S06]  /*14a0*/  BSSY.RECONVERGENT B5, `(.L_x_25) ;  /* 0x000000c000057945 */ /* 0x000fec0003800200 */
        /* <DEDUP_REMOVED lines=9> */
[----:B------:R-:W-:Y:S05]  /*1540*/  CALL.REL.NOINC `($__internal_2_$__cuda_sm3x_div_rn_noftz_f32_slowpath) ;  /* 0x0000000c00887944 */ /* 0x000fea0003c00000 */
[----:B------:R-:W-:-:S07]  /*1550*/  IMAD.MOV.U32 R4, RZ, RZ, R0 ;  /* 0x000000ffff047224 */ /* 0x000fce00078e0000 */
.L_x_26:
[----:B------:R-:W-:Y:S05]  /*1560*/  BSYNC.RECONVERGENT B5 ;  /* 0x0000000000057941 */ /* 0x000fea0003800200 */
.L_x_25:
[----:B------:R-:W0:Y:S01]  /*1570*/  MUFU.RCP R38, R13 ;  /* 0x0000000d00267308 */ /* 0x000e220000001000 */
[----:B------:R-:W-:Y:S01]  /*1580*/  FMUL R2, R22, R41 ;  /* 0x0000002916027220 */ /* 0x000fe20000400000 */
        /* <DEDUP_REMOVED lines=13> */
.L_x_28:
[----:B------:R-:W-:Y:S05]  /*1660*/  BSYNC.RECONVERGENT B5 ;  /* 0x0000000000057941 */ /* 0x000fea0003800200 */
.L_x_27:
        /* <DEDUP_REMOVED lines=15> */
.L_x_30:
[----:B------:R-:W-:Y:S05]  /*1760*/  BSYNC.RECONVERGENT B5 ;  /* 0x0000000000057941 */ /* 0x000fea0003800200 */
.L_x_29:
        /* <DEDUP_REMOVED lines=14> */
.L_x_32:
[----:B------:R-:W-:Y:S05]  /*1850*/  BSYNC.RECONVERGENT B5 ;  /* 0x0000000000057941 */ /* 0x000fea0003800200 */
.L_x_31:
[----:B------:R-:W0:Y:S01]  /*1860*/  LDCU UR11, c[0x0][0x3a0] ;  /* 0x00007400ff0b77ac */ /* 0x000e220008000800 */
[----:B------:R-:W-:Y:S01]  /*1870*/  SHF.R.S32.HI R42, RZ, 0x1f, R6 ;  /* 0x0000001fff2a7819 */ /* 0x000fe20000011406 */
[----:B------:R-:W1:Y:S01]  /*1880*/  LDCU.64 UR4, c[0x0][0x3b0] ;  /* 0x00007600ff0477ac */ /* 0x000e620008000a00 */
[----:B0-----:R-:W-:Y:S02]  /*1890*/  IMAD R8, R8, UR11, RZ ;  /* 0x0000000b08087c24 */ /* 0x001fe4000f8e02ff */
[----:B------:R-:W-:-:S03]  /*18a0*/  IMAD R9, R9, UR11, RZ ;  /* 0x0000000b09097c24 */ /* 0x000fc6000f8e02ff */
[C---:B------:R-:W-:Y:S02]  /*18b0*/  IADD3 R3, P3, PT, R17.reuse, R8, RZ ;  /* 0x0000000811037210 */ /* 0x040fe40007f7e0ff */
[----:B------:R-:W-:Y:S02]  /*18c0*/  IADD3 R35, P1, PT, R17, R9, RZ ;  /* 0x0000000911237210 */ /* 0x000fe40007f3e0ff */
[----:B------:R-:W-:Y:S02]  /*18d0*/  LEA.HI.X.SX32 R8, R8, R12, 0x1, P3 ;  /* 0x0000000c08087211 */ /* 0x000fe400018f0eff */
[C---:B------:R-:W-:Y:S02]  /*18e0*/  IADD3 R2, P6, PT, R6.reuse, R3, RZ ;  /* 0x0000000306027210 */ /* 0x040fe40007fde0ff */
[----:B------:R-:W-:Y:S02]  /*18f0*/  IADD3 R5, P4, PT, R6, R35, RZ ;  /* 0x0000002306057210 */ /* 0x000fe40007f9e0ff */
[C---:B------:R-:W-:Y:S01]  /*1900*/  IADD3 R3, P5, PT, R7.reuse, R3, RZ ;  /* 0x0000000307037210 */ /* 0x040fe20007fbe0ff */
[----:B------:R-:W-:Y:S01]  /*1910*/  IMAD.X R39, R42, 0x1, R8, P6 ;  /* 0x000000012a277824 */ /* 0x000fe200030e0608 */
[----:B------:R-:W-:-:S02]  /*1920*/  IADD3 R35, P3, PT, R7, R35, RZ ;  /* 0x0000002307237210 */ /* 0x000fc40007f7e0ff */
[----:B------:R-:W-:Y:S02]  /*1930*/  LEA.HI.X.SX32 R9, R9, R12, 0x1, P1 ;  /* 0x0000000c09097211 */ /* 0x000fe400008f0eff */
[----:B------:R-:W-:Y:S02]  /*1940*/  SHF.R.S32.HI R7, RZ, 0x1f, R7 ;  /* 0x0000001fff077819 */ /* 0x000fe40000011407 */
[----:B-1----:R-:W-:Y:S01]  /*1950*/  LEA R40, P1, R2, UR4, 0x2 ;  /* 0x0000000402287c11 */ /* 0x002fe2000f8210ff */
[--C-:B------:R-:W-:Y:S01]  /*1960*/  IMAD.X R42, R42, 0x1, R9.reuse, P4 ;  /* 0x000000012a2a7824 */ /* 0x100fe200020e0609 */
[C---:B------:R-:W-:Y:S01]  /*1970*/  IADD3.X R36, PT, PT, R7.reuse, R8, RZ, P5, !PT ;  /* 0x0000000807247210 */ /* 0x040fe20002ffe4ff */
[----:B------:R-:W-:Y:S01]  /*1980*/  IMAD.X R44, R7, 0x1, R9, P3 ;  /* 0x00000001072c7824 */ /* 0x000fe200018e0609 */
[----:B------:R-:W-:Y:S02]  /*1990*/  LEA.HI.X R41, R2, UR5, R39, 0x2, P1 ;  /* 0x0000000502297c11 */ /* 0x000fe400088f1427 */
[----:B------:R-:W-:-:S02]  /*19a0*/  LEA R8, P1, R3, UR4, 0x2 ;  /* 0x0000000403087c11 */ /* 0x000fc4000f8210ff */
[----:B------:R-:W-:Y:S01]  /*19b0*/  LEA R6, P3, R5, UR4, 0x2 ;  /* 0x0000000405067c11 */ /* 0x000fe2000f8610ff */
[----:B------:R0:W-:Y:S01]  /*19c0*/  REDG.E.ADD.F32.FTZ.RN.STRONG.GPU desc[UR8][R40.64], R4 ;  /* 0x00000004280079a6 */ /* 0x0001e2000c12f308 */
[----:B------:R-:W-:Y:S02]  /*19d0*/  LEA R2, P4, R35, UR4, 0x2 ;  /* 0x0000000423027c11 */ /* 0x000fe4000f8810ff */
[----:B------:R-:W-:Y:S02]  /*19e0*/  LEA.HI.X R9, R3, UR5, R36, 0x2, P1 ;  /* 0x0000000503097c11 */ /* 0x000fe400088f1424 */
[----:B------:R-:W-:Y:S02]  /*19f0*/  LEA.HI.X R7, R5, UR5, R42, 0x2, P3 ;  /* 0x0000000505077c11 */ /* 0x000fe400098f142a */
[----:B------:R-:W-:Y:S01]  /*1a00*/  LEA.HI.X R3, R35, UR5, R44, 0x2, P4 ;  /* 0x0000000523037c11 */ /* 0x000fe2000a0f142c */
[----:B------:R0:W-:Y:S04]  /*1a10*/  REDG.E.ADD.F32.FTZ.RN.STRONG.GPU desc[UR8][R8.64], R38 ;  /* 0x00000026080079a6 */ /* 0x0001e8000c12f308 */
[----:B------:R0:W-:Y:S04]  /*1a20*/  REDG.E.ADD.F32.FTZ.RN.STRONG.GPU desc[UR8][R6.64], R37 ;  /* 0x00000025060079a6 */ /* 0x0001e8000c12f308 */
[----:B------:R0:W-:Y:S02]  /*1a30*/  REDG.E.ADD.F32.FTZ.RN.STRONG.GPU desc[UR8][R2.64], R0 ;  /* 0x00000000020079a6 */ /* 0x0001e4000c12f308 */
.L_x_24:
[----:B------:R-:W-:Y:S05]  /*1a40*/  BSYNC.RECONVERGENT B4 ;  /* 0x0000000000047941 */ /* 0x000fea0003800200 */
.L_x_23:
[----:B------:R-:W-:Y:S05]  /*1a50*/  @!P2 BRA `(.L_x_33) ;  /* 0xfffffff40094a947 */ /* 0x000fea000383ffff */
.L_x_16:
[----:B------:R-:W-:Y:S05]  /*1a60*/  BSYNC.RECONVERGENT B3 ;  /* 0x0000000000037941 */ /* 0x000fea0003800200 */
.L_x_15:
[----:B------:R-:W-:-:S04]  /*1a70*/  IADD3 R15, PT, PT, R15, 0x1, RZ ;  /* 0x000000010f0f7810 */ /* 0x000fc80007ffe0ff */
[----:B------:R-:W-:-:S13]  /*1a80*/  ISETP.GE.AND P0, PT, R15, R21, PT ;  /* 0x000000150f00720c */ /* 0x000fda0003f06270 */
[----:B------:R-:W-:Y:S05]  /*1a90*/  @!P0 BRA `(.L_x_34) ;  /* 0xfffffff400208947 */ /* 0x000fea000383ffff */
.L_x_14:
[----:B------:R-:W-:Y:S05]  /*1aa0*/  BSYNC.RECONVERGENT B2 ;  /* 0x0000000000027941 */ /* 0x000fea0003800200 */
.L_x_13:
[----:B------:R-:W0:Y:S01]  /*1ab0*/  LDCU UR4, c[0x0][0x370] ;  /* 0x00006e00ff0477ac */ /* 0x000e220008000800 */
[----:B------:R-:W1:Y:S01]  /*1ac0*/  LDCU UR5, c[0x0][0x380] ;  /* 0x00007000ff0577ac */ /* 0x000e620008000800 */
[----:B0-----:R-:W-:-:S05]  /*1ad0*/  IMAD R0, R34, UR4, RZ ;  /* 0x0000000422007c24 */ /* 0x001fca000f8e02ff */
[----:B------:R-:W-:-:S05]  /*1ae0*/  IADD3 R29, P0, PT, R0, R29, RZ ;  /* 0x0000001d001d7210 */ /* 0x000fca0007f1e0ff */
[----:B------:R-:W-:Y:S01]  /*1af0*/  IMAD.X R28, RZ, RZ, R28, P0 ;  /* 0x000000ffff1c7224 */ /* 0x000fe200000e061c */
[----:B-1----:R-:W-:-:S04]  /*1b00*/  ISETP.GE.U32.AND P0, PT, R29, UR5, PT ;  /* 0x000000051d007c0c */ /* 0x002fc8000bf06070 */
[----:B------:R-:W-:-:S13]  /*1b10*/  ISETP.GE.U32.AND.EX P0, PT, R28, UR10, PT, P0 ;  /* 0x0000000a1c007c0c */ /* 0x000fda000bf06100 */
[----:B------:R-:W-:Y:S05]  /*1b20*/  @!P0 BRA `(.L_x_35) ;  /* 0xffffffe400908947 */ /* 0x000fea000383ffff */
[----:B------:R-:W-:Y:S05]  /*1b30*/  EXIT ;  /* 0x000000000000794d */ /* 0x000fea0003800000 */
        .weak           $__internal_0_$__cuda_sm20_div_u64
        .type           $__internal_0_$__cuda_sm20_div_u64,@function
        .size           $__internal_0_$__cuda_sm20_div_u64,($__internal_1_$__cuda_sm20_rem_u64 - $__internal_0_$__cuda_sm20_div_u64)
$__internal_0_$__cuda_sm20_div_u64:
[----:B------:R-:W-:Y:S01]  /*1b40*/  IMAD.MOV.U32 R14, RZ, RZ, R13 ;  /* 0x000000ffff0e7224 */ /* 0x000fe200078e000d */
[----:B------:R-:W-:-:S05]  /*1b50*/  MOV R15, R11 ;  /* 0x0000000b000f7202 */ /* 0x000fca0000000f00 */
[----:B------:R-:W0:Y:S08]  /*1b60*/  I2F.U64.RP R14, R14 ;  /* 0x0000000e000e7312 */ /* 0x000e300000309000 */
[----:B0-----:R-:W0:Y:S02]  /*1b70*/  MUFU.RCP R6, R14 ;  /* 0x0000000e00067308 */ /* 0x001e240000001000 */
[----:B0-----:R-:W-:-:S06]  /*1b80*/  VIADD R6, R6, 0x1ffffffe ;  /* 0x1ffffffe06067836 */ /* 0x001fcc0000000000 */
[----:B------:R-:W0:Y:S02]  /*1b90*/  F2I.U64.TRUNC R6, R6 ;  /* 0x0000000600067311 */ /* 0x000e24000020d800 */
[----:B0-----:R-:W-:-:S04]  /*1ba0*/  IMAD.WIDE.U32 R8, R6, R13, RZ ;  /* 0x0000000d06087225 */ /* 0x001fc800078e00ff */
[----:B------:R-:W-:Y:S01]  /*1bb0*/  IMAD R9, R6, R11, R9 ;  /* 0x0000000b06097224 */ /* 0x000fe200078e0209 */
[----:B------:R-:W-:-:S03]  /*1bc0*/  IADD3 R17, P0, PT, RZ, -R8, RZ ;  /* 0x80000008ff117210 */ /* 0x000fc60007f1e0ff */
[----:B------:R-:W-:Y:S02]  /*1bd0*/  IMAD R9, R7, R13, R9 ;  /* 0x0000000d07097224 */ /* 0x000fe400078e0209 */
[----:B------:R-:W-:-:S04]  /*1be0*/  IMAD.HI.U32 R8, R6, R17, RZ ;  /* 0x0000001106087227 */ /* 0x000fc800078e00ff */
[----:B------:R-:W-:Y:S01]  /*1bf0*/  IMAD.X R19, RZ, RZ, ~R9, P0 ;  /* 0x000000ffff137224 */ /* 0x000fe200000e0e09 */
[----:B------:R-:W-:-:S03]  /*1c00*/  MOV R9, R6 ;  /* 0x0000000600097202 */ /* 0x000fc60000000f00 */
[-C--:B------:R-:W-:Y:S02]  /*1c10*/  IMAD R15, R7, R19.reuse, RZ ;  /* 0x00000013070f7224 */ /* 0x080fe400078e02ff */
[----:B------:R-:W-:-:S04]  /*1c20*/  IMAD.WIDE.U32 R8, P0, R6, R19, R8 ;  /* 0x0000001306087225 */ /* 0x000fc80007800008 */
[----:B------:R-:W-:-:S04]  /*1c30*/  IMAD.HI.U32 R19, R7, R19, RZ ;  /* 0x0000001307137227 */ /* 0x000fc800078e00ff */
[----:B------:R-:W-:-:S05]  /*1c40*/  IMAD.HI.U32 R8, P1, R7, R17, R8 ;  /* 0x0000001107087227 */ /* 0x000fca0007820008 */
[----:B------:R-:W-:Y:S01]  /*1c50*/  IADD3 R9, P2, PT, R15, R8, RZ ;  /* 0x000000080f097210 */ /* 0x000fe20007f5e0ff */
[----:B------:R-:W-:-:S04]  /*1c60*/  IMAD.X R8, R19, 0x1, R7, P0 ;  /* 0x0000000113087824 */ /* 0x000fc800000e0607 */
[----:B------:R-:W-:Y:S01]  /*1c70*/  IMAD.WIDE.U32 R6, R9, R13, RZ ;  /* 0x0000000d09067225 */ /* 0x000fe200078e00ff */
[----:B------:R-:W-:-:S03]  /*1c80*/  IADD3.X R14, PT, PT, RZ, RZ, R8, P2, P1 ;  /* 0x000000ffff0e7210 */ /* 0x000fc600017e2408 */
[----:B------:R-:W-:Y:S01]  /*1c90*/  IMAD R7, R9, R11, R7 ;  /* 0x0000000b09077224 */ /* 0x000fe200078e0207 */
[----:B------:R-:W-:-:S03]  /*1ca0*/  IADD3 R15, P0, PT, RZ, -R6, RZ ;  /* 0x80000006ff0f7210 */ /* 0x000fc60007f1e0ff */
[----:B------:R-:W-:Y:S02]  /*1cb0*/  IMAD R7, R14, R13, R7 ;  /* 0x0000000d0e077224 */ /* 0x000fe400078e0207 */
[----:B------:R-:W-:-:S04]  /*1cc0*/  IMAD.HI.U32 R8, R9, R15, RZ ;  /* 0x0000000f09087227 */ /* 0x000fc800078e00ff */
[----:B------:R-:W-:-:S04]  /*1cd0*/  IMAD.X R7, RZ, RZ, ~R7, P0 ;  /* 0x000000ffff077224 */ /* 0x000fc800000e0e07 */
[----:B------:R-:W-:-:S04]  /*1ce0*/  IMAD.WIDE.U32 R8, P0, R9, R7, R8 ;  /* 0x0000000709087225 */ /* 0x000fc80007800008 */
[C---:B------:R-:W-:Y:S02]  /*1cf0*/  IMAD R6, R14.reuse, R7, RZ ;  /* 0x000000070e067224 */ /* 0x040fe400078e02ff */
[----:B------:R-:W-:-:S04]  /*1d00*/  IMAD.HI.U32 R9, P1, R14, R15, R8 ;  /* 0x0000000f0e097227 */ /* 0x000fc80007820008 */
[----:B------:R-:W-:Y:S01]  /*1d10*/  IMAD.HI.U32 R7, R14, R7, RZ ;  /* 0x000000070e077227 */ /* 0x000fe200078e00ff */
[----:B------:R-:W-:-:S04]  /*1d20*/  IADD3 R9, P2, PT, R6, R9, RZ ;  /* 0x0000000906097210 */ /* 0x000fc80007f5e0ff */
[----:B------:R-:W-:Y:S01]  /*1d30*/  IADD3.X R14, PT, PT, R7, R14, RZ, P0, !PT ;  /* 0x0000000e070e7210 */ /* 0x000fe200007fe4ff */
[----:B------:R-:W-:-:S03]  /*1d40*/  IMAD.HI.U32 R6, R9, R0, RZ ;  /* 0x0000000009067227 */ /* 0x000fc600078e00ff */
[----:B------:R-:W-:Y:S01]  /*1d50*/  IADD3.X R15, PT, PT, RZ, RZ, R14, P2, P1 ;  /* 0x000000ffff0f7210 */ /* 0x000fe200017e240e */
[----:B------:R-:W-:Y:S02]  /*1d60*/  IMAD.MOV.U32 R7, RZ, RZ, RZ ;  /* 0x000000ffff077224 */ /* 0x000fe400078e00ff */
[----:B------:R-:W-:-:S04]  /*1d70*/  IMAD.WIDE.U32 R6, R9, R10, R6 ;  /* 0x0000000a09067225 */ /* 0x000fc800078e0006 */
[C---:B------:R-:W-:Y:S02]  /*1d80*/  IMAD R9, R15.reuse, R10, RZ ;  /* 0x0000000a0f097224 */ /* 0x040fe400078e02ff */
[----:B------:R-:W-:-:S04]  /*1d90*/  IMAD.HI.U32 R6, P0, R15, R0, R6 ;  /* 0x000000000f067227 */ /* 0x000fc80007800006 */
[----:B------:R-:W-:Y:S01]  /*1da0*/  IMAD.HI.U32 R8, R15, R10, RZ ;  /* 0x0000000a0f087227 */ /* 0x000fe200078e00ff */
[----:B------:R-:W-:-:S03]  /*1db0*/  IADD3 R14, P1, PT, R9, R6, RZ ;  /* 0x00000006090e7210 */ /* 0x000fc60007f3e0ff */
[----:B------:R-:W-:Y:S01]  /*1dc0*/  IMAD.X R8, RZ, RZ, R8, P0 ;  /* 0x000000ffff087224 */ /* 0x000fe200000e0608 */
[C---:B------:R-:W-:Y:S01]  /*1dd0*/  IADD3 R9, P2, PT, R14.reuse, 0x1, RZ ;  /* 0x000000010e097810 */ /* 0x040fe20007f5e0ff */
[----:B------:R-:W-:-:S03]  /*1de0*/  IMAD.WIDE.U32 R6, R14, R13, RZ ;  /* 0x0000000d0e067225 */ /* 0x000fc600078e00ff */
[----:B------:R-:W-:Y:S01]  /*1df0*/  IADD3.X R8, PT, PT, RZ, R8, RZ, P1, !PT ;  /* 0x00000008ff087210 */ /* 0x000fe20000ffe4ff */
[----:B------:R-:W-:Y:S01]  /*1e00*/  IMAD R7, R14, R11, R7 ;  /* 0x0000000b0e077224 */ /* 0x000fe200078e0207 */
[----:B------:R-:W-:-:S03]  /*1e10*/  IADD3 R0, P1, PT, -R6, R0, RZ ;  /* 0x0000000006007210 */ /* 0x000fc60007f3e1ff */
[-C--:B------:R-:W-:Y:S01]  /*1e20*/  IMAD R7, R8, R13.reuse, R7 ;  /* 0x0000000d08077224 */ /* 0x080fe200078e0207 */
[----:B------:R-:W-:-:S03]  /*1e30*/  ISETP.GE.U32.AND P0, PT, R0, R13, PT ;  /* 0x0000000d0000720c */ /* 0x000fc60003f06070 */
[----:B------:R-:W-:Y:S01]  /*1e40*/  IMAD.X R16, R10, 0x1, ~R7, P1 ;  /* 0x000000010a107824 */ /* 0x000fe200008e0e07 */
[C---:B------:R-:W-:Y:S02]  /*1e50*/  IADD3 R6, P1, PT, -R13.reuse, R0, RZ ;  /* 0x000000000d067210 */ /* 0x040fe40007f3e1ff */
[----:B------:R-:W-:Y:S02]  /*1e60*/  IADD3.X R7, PT, PT, RZ, R8, RZ, P2, !PT ;  /* 0x00000008ff077210 */ /* 0x000fe400017fe4ff */
[C---:B------:R-:W-:Y:S01]  /*1e70*/  ISETP.GE.U32.AND.EX P0, PT, R16.reuse, R11, PT, P0 ;  /* 0x0000000b1000720c */ /* 0x040fe20003f06100 */
[----:B------:R-:W-:Y:S01]  /*1e80*/  IMAD.X R10, R16, 0x1, ~R11, P1 ;  /* 0x00000001100a7824 */ /* 0x000fe200008e0e0b */
[----:B------:R-:W-:Y:S02]  /*1e90*/  ISETP.NE.U32.AND P1, PT, R13, RZ, PT ;  /* 0x000000ff0d00720c */ /* 0x000fe40003f25070 */
[----:B------:R-:W-:Y:S02]  /*1ea0*/  SEL R9, R9, R14, P0 ;  /* 0x0000000e09097207 */ /* 0x000fe40000000000 */
[----:B------:R-:W-:-:S02]  /*1eb0*/  SEL R6, R6, R0, P0 ;  /* 0x0000000006067207 */ /* 0x000fc40000000000 */
[----:B------:R-:W-:Y:S02]  /*1ec0*/  SEL R0, R7, R8, P0 ;  /* 0x0000000807007207 */ /* 0x000fe40000000000 */
[----:B------:R-:W-:Y:S02]  /*1ed0*/  IADD3 R8, P2, PT, R9, 0x1, RZ ;  /* 0x0000000109087810 */ /* 0x000fe40007f5e0ff */
[----:B------:R-:W-:Y:S02]  /*1ee0*/  SEL R10, R10, R16, P0 ;  /* 0x000000100a0a7207 */ /* 0x000fe40000000000 */
[----:B------:R-:W-:Y:S01]  /*1ef0*/  ISETP.GE.U32.AND P0, PT, R6, R13, PT ;  /* 0x0000000d0600720c */ /* 0x000fe20003f06070 */
[----:B------:R-:W-:Y:S01]  /*1f00*/  IMAD.X R7, RZ, RZ, R0, P2 ;  /* 0x000000ffff077224 */ /* 0x000fe200010e0600 */
[----:B------:R-:W-:Y:S01]  /*1f10*/  ISETP.NE.AND.EX P1, PT, R11, RZ, PT, P1 ;  /* 0x000000ff0b00720c */ /* 0x000fe20003f25310 */
[----:B------:R-:W-:Y:S01]  /*1f20*/  IMAD.MOV.U32 R13, RZ, RZ, 0x0 ;  /* 0x00000000ff0d7424 */ /* 0x000fe200078e00ff */
[----:B------:R-:W-:-:S04]  /*1f30*/  ISETP.GE.U32.AND.EX P0, PT, R10, R11, PT, P0 ;  /* 0x0000000b0a00720c */ /* 0x000fc80003f06100 */
[----:B------:R-:W-:Y:S02]  /*1f40*/  SEL R8, R8, R9, P0 ;  /* 0x0000000908087207 */ /* 0x000fe40000000000 */
[----:B------:R-:W-:Y:S02]  /*1f50*/  SEL R7, R7, R0, P0 ;  /* 0x0000000007077207 */ /* 0x000fe40000000000 */
[----:B------:R-:W-:Y:S02]  /*1f60*/  SEL R8, R8, 0xffffffff, P1 ;  /* 0xffffffff08087807 */ /* 0x000fe40000800000 */
[----:B------:R-:W-:Y:S01]  /*1f70*/  SEL R7, R7, 0xffffffff, P1 ;  /* 0xffffffff07077807 */ /* 0x000fe20000800000 */
[----:B------:R-:W-:Y:S06]  /*1f80*/  RET.REL.NODEC R12 `(_ZN6caffe280_GLOBAL__N__56_tmpxft_0000724b_00000000_7_roi_align_gradient_op_cpp1_ii_4f215ff823RoIAlignBackwardFeatureIfEEviPKT_iS2_iiiiiiPS2_S4_) ;  /* 0xffffffe00c1c7950 */ /* 0x000fec0003c3ffff */
        .weak           $__internal_1_$__cuda_sm20_rem_u64
        .type           $__internal_1_$__cuda_sm20_rem_u64,@function
        .size           $__internal_1_$__cuda_sm20_rem_u64,($__internal_2_$__cuda_sm3x_div_rn_noftz_f32_slowpath - $__internal_1_$__cuda_sm20_rem_u64)
$__internal_1_$__cuda_sm20_rem_u64:
[----:B------:R-:W-:Y:S01]  /*1f90*/  MOV R16, R13 ;  /* 0x0000000d00107202 */ /* 0x000fe20000000f00 */
[----:B------:R-:W-:-:S04]  /*1fa0*/  IMAD.MOV.U32 R17, RZ, RZ, R9 ;  /* 0x000000ffff117224 */ /* 0x000fc800078e0009 */
        /* <DEDUP_REMOVED lines=8> */
[----:B------:R-:W-:-:S03]  /*2030*/  IMAD.HI.U32 R10, R6, R19, RZ ;  /* 0x00000013060a7227 */ /* 0x000fc600078e00ff */
[----:B------:R-:W-:Y:S01]  /*2040*/  IADD3.X R21, PT, PT, RZ, ~R11, RZ, P0, !PT ;  /* 0x8000000bff157210 */ /* 0x000fe200007fe4ff */
[----:B------:R-:W-:-:S04]  /*2050*/  IMAD.MOV.U32 R11, RZ, RZ, R6 ;  /* 0x000000ffff0b7224 */ /* 0x000fc800078e0006 */
[----:B------:R-:W-:-:S04]  /*2060*/  IMAD.WIDE.U32 R10, P0, R6, R21, R10 ;  /* 0x00000015060a7225 */ /* 0x000fc8000780000a */
[C---:B------:R-:W-:Y:S02]  /*2070*/  IMAD R15, R7.reuse, R21, RZ ;  /* 0x00000015070f7224 */ /* 0x040fe400078e02ff */
[----:B------:R-:W-:-:S04]  /*2080*/  IMAD.HI.U32 R10, P1, R7, R19, R10 ;  /* 0x00000013070a7227 */ /* 0x000fc8000782000a */
[----:B------:R-:W-:Y:S01]  /*2090*/  IMAD.HI.U32 R21, R7, R21, RZ ;  /* 0x0000001507157227 */ /* 0x000fe200078e00ff */
[----:B------:R-:W-:-:S03]  /*20a0*/  IADD3 R11, P2, PT, R15, R10, RZ ;  /* 0x0000000a0f0b7210 */ /* 0x000fc60007f5e0ff */
[----:B------:R-:W-:Y:S02]  /*20b0*/  IMAD.X R10, R21, 0x1, R7, P0 ;  /* 0x00000001150a7824 */ /* 0x000fe400000e0607 */
[----:B------:R-:W-:-:S03]  /*20c0*/  IMAD.WIDE.U32 R6, R11, R13, RZ ;  /* 0x0000000d0b067225 */ /* 0x000fc600078e00ff */
[----:B------:R-:W-:Y:S01]  /*20d0*/  IADD3.X R15, PT, PT, RZ, RZ, R10, P2, P1 ;  /* 0x000000ffff0f7210 */ /* 0x000fe200017e240a */
[----:B------:R-:W-:Y:S01]  /*20e0*/  IMAD R10, R11, R9, R7 ;  /* 0x000000090b0a7224 */ /* 0x000fe200078e0207 */
[----:B------:R-:W-:-:S03]  /*20f0*/  IADD3 R7, P0, PT, RZ, -R6, RZ ;  /* 0x80000006ff077210 */ /* 0x000fc60007f1e0ff */
[----:B------:R-:W-:Y:S02]  /*2100*/  IMAD R6, R15, R13, R10 ;  /* 0x0000000d0f067224 */ /* 0x000fe400078e020a */
[----:B------:R-:W-:-:S03]  /*2110*/  IMAD.HI.U32 R10, R11, R7, RZ ;  /* 0x000000070b0a7227 */ /* 0x000fc600078e00ff */
[----:B------:R-:W-:-:S05]  /*2120*/  IADD3.X R6, PT, PT, RZ, ~R6, RZ, P0, !PT ;  /* 0x80000006ff067210 */ /* 0x000fca00007fe4ff */
[----:B------:R-:W-:-:S04]  /*2130*/  IMAD.WIDE.U32 R10, P0, R11, R6, R10 ;  /* 0x000000060b0a7225 */ /* 0x000fc8000780000a */
[C---:B------:R-:W-:Y:S02]  /*2140*/  IMAD R16, R15.reuse, R6, RZ ;  /* 0x000000060f107224 */ /* 0x040fe400078e02ff */
[----:B------:R-:W-:-:S04]  /*2150*/  IMAD.HI.U32 R11, P1, R15, R7, R10 ;  /* 0x000000070f0b7227 */ /* 0x000fc8000782000a */
[----:B------:R-:W-:Y:S01]  /*2160*/  IMAD.HI.U32 R6, R15, R6, RZ ;  /* 0x000000060f067227 */ /* 0x000fe200078e00ff */
[----:B------:R-:W-:-:S03]  /*2170*/  IADD3 R11, P2, PT, R16, R11, RZ ;  /* 0x0000000b100b7210 */ /* 0x000fc60007f5e0ff */
[----:B------:R-:W-:Y:S02]  /*2180*/  IMAD.X R15, R6, 0x1, R15, P0 ;  /* 0x00000001060f7824 */ /* 0x000fe400000e060f */
        /* <DEDUP_REMOVED lines=8> */
[----:B------:R-:W-:Y:S01]  /*2210*/  IMAD.MOV.U32 R15, RZ, RZ, 0x0 ;  /* 0x00000000ff0f7424 */ /* 0x000fe200078e00ff */
[----:B------:R-:W-:Y:S01]  /*2220*/  IADD3.X R10, PT, PT, R10, RZ, RZ, P0, !PT ;  /* 0x000000ff0a0a7210 */ /* 0x000fe200007fe4ff */
[----:B------:R-:W-:-:S04]  /*2230*/  IMAD.WIDE.U32 R6, R16, R13, RZ ;  /* 0x0000000d10067225 */ /* 0x000fc800078e00ff */
[----:B------:R-:W-:Y:S01]  /*2240*/  IMAD.X R10, RZ, RZ, R10, P1 ;  /* 0x000000ffff0a7224 */ /* 0x000fe200008e060a */
[----:B------:R-:W-:Y:S01]  /*2250*/  IADD3 R18, P1, PT, -R6, R0, RZ ;  /* 0x0000000006127210 */ /* 0x000fe20007f3e1ff */
[----:B------:R-:W-:-:S03]  /*2260*/  IMAD R16, R16, R9, R7 ;  /* 0x0000000910107224 */ /* 0x000fc600078e0207 */
[-C--:B------:R-:W-:Y:S01]  /*2270*/  ISETP.GE.U32.AND P0, PT, R18, R13.reuse, PT ;  /* 0x0000000d1200720c */ /* 0x080fe20003f06070 */
[----:B------:R-:W-:-:S04]  /*2280*/  IMAD R7, R10, R13, R16 ;  /* 0x0000000d0a077224 */ /* 0x000fc800078e0210 */
[----:B------:R-:W-:Y:S01]  /*2290*/  IMAD.X R10, R12, 0x1, ~R7, P1 ;  /* 0x000000010c0a7824 */ /* 0x000fe200008e0e07 */
[----:B------:R-:W-:-:S04]  /*22a0*/  IADD3 R0, P1, PT, -R13, R18, RZ ;  /* 0x000000120d007210 */ /* 0x000fc80007f3e1ff */
[----:B------:R-:W-:Y:S02]  /*22b0*/  ISETP.GE.U32.AND.EX P0, PT, R10, R9, PT, P0 ;  /* 0x000000090a00720c */ /* 0x000fe40003f06100 */
[----:B------:R-:W-:Y:S02]  /*22c0*/  IADD3.X R6, PT, PT, ~R9, R10, RZ, P1, !PT ;  /* 0x0000000a09067210 */ /* 0x000fe40000ffe5ff */
[----:B------:R-:W-:Y:S02]  /*22d0*/  SEL R0, R0, R18, P0 ;  /* 0x0000001200007207 */ /* 0x000fe40000000000 */
[----:B------:R-:W-:Y:S02]  /*22e0*/  SEL R6, R6, R10, P0 ;  /* 0x0000000a06067207 */ /* 0x000fe40000000000 */
[C---:B------:R-:W-:Y:S01]  /*22f0*/  ISETP.GE.U32.AND P0, PT, R0.reuse, R13, PT ;  /* 0x0000000d0000720c */ /* 0x040fe20003f06070 */
[----:B------:R-:W-:Y:S01]  /*2300*/  IMAD.IADD R7, R0, 0x1, -R13 ;  /* 0x0000000100077824 */ /* 0x000fe200078e0a0d */
[----:B------:R-:W-:-:S02]  /*2310*/  ISETP.NE.U32.AND P1, PT, R13, RZ, PT ;  /* 0x000000ff0d00720c */ /* 0x000fc40003f25070 */
[----:B------:R-:W-:Y:S02]  /*2320*/  ISETP.GE.U32.AND.EX P0, PT, R6, R9, PT, P0 ;  /* 0x000000090600720c */ /* 0x000fe40003f06100 */
[----:B------:R-:W-:Y:S02]  /*2330*/  ISETP.NE.AND.EX P1, PT, R9, RZ, PT, P1 ;  /* 0x000000ff0900720c */ /* 0x000fe40003f25310 */
[----:B------:R-:W-:-:S04]  /*2340*/  SEL R7, R7, R0, P0 ;  /* 0x0000000007077207 */ /* 0x000fc80000000000 */
[----:B------:R-:W-:Y:S01]  /*2350*/  SEL R7, R7, 0xffffffff, P1 ;  /* 0xffffffff07077807 */ /* 0x000fe20000800000 */
[----:B------:R-:W-:Y:S06]  /*2360*/  RET.REL.NODEC R14 `(_ZN6caffe280_GLOBAL__N__56_tmpxft_0000724b_00000000_7_roi_align_gradient_op_cpp1_ii_4f215ff823RoIAlignBackwardFeatureIfEEviPKT_iS2_iiiiiiPS2_S4_) ;  /* 0xffffffdc0e247950 */ /* 0x000fec0003c3ffff */
        .weak           $__internal_2_$__cuda_sm3x_div_rn_noftz_f32_slowpath
        .type           $__internal_2_$__cuda_sm3x_div_rn_noftz_f32_slowpath,@function
        .size           $__internal_2_$__cuda_sm3x_div_rn_noftz_f32_slowpath,(.L_x_50 - $__internal_2_$__cuda_sm3x_div_rn_noftz_f32_slowpath)
$__internal_2_$__cuda_sm3x_div_rn_noftz_f32_slowpath:
[----:B------:R-:W-:Y:S01]  /*2370*/  SHF.R.U32.HI R2, RZ, 0x17, R3 ;  /* 0x00000017ff027819 */ /* 0x000fe20000011603 */
[----:B------:R-:W-:Y:S01]  /*2380*/  BSSY.RECONVERGENT B0, `(.L_x_36) ;  /* 0x0000062000007945 */ /* 0x000fe20003800200 */
[----:B------:R-:W-:Y:S02]  /*2390*/  SHF.R.U32.HI R39, RZ, 0x17, R0 ;  /* 0x00000017ff277819 */ /* 0x000fe40000011600 */
[----:B------:R-:W-:Y:S02]  /*23a0*/  LOP3.LUT R2, R2, 0xff, RZ, 0xc0, !PT ;  /* 0x000000ff02027812 */ /* 0x000fe400078ec0ff */
[----:B------:R-:W-:Y:S02]  /*23b0*/  LOP3.LUT R39, R39, 0xff, RZ, 0xc0, !PT ;  /* 0x000000ff27277812 */ /* 0x000fe400078ec0ff */
[----:B------:R-:W-:-:S03]  /*23c0*/  IADD3 R40, PT, PT, R2, -0x1, RZ ;  /* 0xffffffff02287810 */ /* 0x000fc60007ffe0ff */
[----:B------:R-:W-:Y:S01]  /*23d0*/  VIADD R42, R39, 0xffffffff ;  /* 0xffffffff272a7836 */ /* 0x000fe20000000000 */
[----:B------:R-:W-:-:S04]  /*23e0*/  ISETP.GT.U32.AND P1, PT, R40, 0xfd, PT ;  /* 0x000000fd2800780c */ /* 0x000fc80003f24070 */
[----:B------:R-:W-:-:S13]  /*23f0*/  ISETP.GT.U32.OR P1, PT, R42, 0xfd, P1 ;  /* 0x000000fd2a00780c */ /* 0x000fda0000f24470 */
[----:B------:R-:W-:Y:S01]  /*2400*/  @!P1 IMAD.MOV.U32 R35, RZ, RZ, RZ ;  /* 0x000000ffff239224 */ /* 0x000fe200078e00ff */
[----:B------:R-:W-:Y:S06]  /*2410*/  @!P1 BRA `(.L_x_37) ;  /* 0x00000000005c9947 */ /* 0x000fec0003800000 */
[----:B------:R-:W-:Y:S02]  /*2420*/  FSETP.GTU.FTZ.AND P1, PT, |R0|, +INF , PT ;  /* 0x7f8000000000780b */ /* 0x000fe40003f3c200 */
[----:B------:R-:W-:-:S04]  /*2430*/  FSETP.GTU.FTZ.AND P3, PT, |R3|, +INF , PT ;  /* 0x7f8000000300780b */ /* 0x000fc80003f7c200 */
[----:B------:R-:W-:-:S13]  /*2440*/  PLOP3.LUT P1, PT, P1, P3, PT, 0xf8, 0x8f ;  /* 0x00000000008f781c */ /* 0x000fda0000f27f70 */
[----:B------:R-:W-:Y:S05]  /*2450*/  @P1 BRA `(.L_x_38) ;  /* 0x00000004004c1947 */ /* 0x000fea0003800000 */
[----:B------:R-:W-:-:S13]  /*2460*/  LOP3.LUT P1, RZ, R3, 0x7fffffff, R0, 0xc8, !PT ;  /* 0x7fffffff03ff7812 */ /* 0x000fda000782c800 */
[----:B------:R-:W-:Y:S05]  /*2470*/  @!P1 BRA `(.L_x_39) ;  /* 0x00000004003c9947 */ /* 0x000fea0003800000 */
[C---:B------:R-:W-:Y:S02]  /*2480*/  FSETP.NEU.FTZ.AND P3, PT, |R0|.reuse, +INF , PT ;  /* 0x7f8000000000780b */ /* 0x040fe40003f7d200 */
[----:B------:R-:W-:Y:S02]  /*2490*/  FSETP.NEU.FTZ.AND P4, PT, |R3|, +INF , PT ;  /* 0x7f8000000300780b */ /* 0x000fe40003f9d200 */
[----:B------:R-:W-:-:S11]  /*24a0*/  FSETP.NEU.FTZ.AND P1, PT, |R0|, +INF , PT ;  /* 0x7f8000000000780b */ /* 0x000fd60003f3d200 */
[----:B------:R-:W-:Y:S05]  /*24b0*/  @!P4 BRA !P3, `(.L_x_39) ;  /* 0x00000004002cc947 */ /* 0x000fea0005800000 */
[----:B------:R-:W-:-:S04]  /*24c0*/  LOP3.LUT P3, RZ, R0, 0x7fffffff, RZ, 0xc0, !PT ;  /* 0x7fffffff00ff7812 */ /* 0x000fc8000786c0ff */
[----:B------:R-:W-:-:S13]  /*24d0*/  PLOP3.LUT P3, PT, P4, P3, PT, 0x2f, 0xf2 ;  /* 0x0000000000f2781c */ /* 0x000fda0002766577 */
[----:B------:R-:W-:Y:S05]  /*24e0*/  @P3 BRA `(.L_x_40) ;  /* 0x0000000400183947 */ /* 0x000fea0003800000 */
[----:B------:R-:W-:-:S04]  /*24f0*/  LOP3.LUT P3, RZ, R3, 0x7fffffff, RZ, 0xc0, !PT ;  /* 0x7fffffff03ff7812 */ /* 0x000fc8000786c0ff */
[----:B------:R-:W-:-:S13]  /*2500*/  PLOP3.LUT P1, PT, P1, P3, PT, 0x2f, 0xf2 ;  /* 0x0000000000f2781c */ /* 0x000fda0000f26577 */
[----:B------:R-:W-:Y:S05]  /*2510*/  @P1 BRA `(.L_x_41) ;  /* 0x0000000400001947 */ /* 0x000fea0003800000 */
[----:B------:R-:W-:Y:S02]  /*2520*/  ISETP.GE.AND P1, PT, R42, RZ, PT ;  /* 0x000000ff2a00720c */ /* 0x000fe40003f26270 */
[----:B------:R-:W-:-:S11]  /*2530*/  ISETP.GE.AND P3, PT, R40, RZ, PT ;  /* 0x000000ff2800720c */ /* 0x000fd60003f66270 */
[----:B------:R-:W-:Y:S01]  /*2540*/  @P1 MOV R35, RZ ;  /* 0x000000ff00231202 */ /* 0x000fe20000000f00 */
[----:B------:R-:W-:Y:S02]  /*2550*/  @!P1 IMAD.MOV.U32 R35, RZ, RZ, -0x40 ;  /* 0xffffffc0ff239424 */ /* 0x000fe400078e00ff */
[----:B------:R-:W-:Y:S01]  /*2560*/  @!P1 FFMA R0, R0, 1.84467440737095516160e+19, RZ ;  /* 0x5f80000000009823 */ /* 0x000fe200000000ff */
[----:B------:R-:W-:Y:S01]  /*2570*/  @!P3 FFMA R3, R3, 1.84467440737095516160e+19, RZ ;  /* 0x5f8000000303b823 */ /* 0x000fe200000000ff */
[----:B------:R-:W-:-:S07]  /*2580*/  @!P3 VIADD R35, R35, 0x40 ;  /* 0x000000402323b836 */ /* 0x000fce0000000000 */
.L_x_37:
[----:B------:R-:W-:Y:S01]  /*2590*/  LEA R44, R2, 0xc0800000, 0x17 ;  /* 0xc0800000022c7811 */ /* 0x000fe200078eb8ff */
[----:B------:R-:W-:Y:S01]  /*25a0*/  VIADD R39, R39, 0xffffff81 ;  /* 0xffffff8127277836 */ /* 0x000fe20000000000 */
[----:B------:R-:W-:Y:S02]  /*25b0*/  BSSY.RECONVERGENT B1, `(.L_x_42) ;  /* 0x0000035000017945 */ /* 0x000fe40003800200 */
[----:B------:R-:W-:Y:S01]  /*25c0*/  IADD3 R44, PT, PT, -R44, R3, RZ ;  /* 0x000000032c2c7210 */ /* 0x000fe20007ffe1ff */
[----:B------:R-:W-:-:S03]  /*25d0*/  IMAD R0, R39, -0x800000, R0 ;  /* 0xff80000027007824 */ /* 0x000fc600078e0200 */
[----:B------:R-:W0:Y:S01]  /*25e0*/  MUFU.RCP R40, R44 ;  /* 0x0000002c00287308 */ /* 0x000e220000001000 */
[----:B------:R-:W-:-:S04]  /*25f0*/  FADD.FTZ R3, -R44, -RZ ;  /* 0x800000ff2c037221 */ /* 0x000fc80000010100 */
[----:B0-----:R-:W-:-:S04]  /*2600*/  FFMA R43, R40, R3, 1 ;  /* 0x3f800000282b7423 */ /* 0x001fc80000000003 */
[----:B------:R-:W-:-:S04]  /*2610*/  FFMA R43, R40, R43, R40 ;  /* 0x0000002b282b7223 */ /* 0x000fc80000000028 */
[----:B------:R-:W-:-:S04]  /*2620*/  FFMA R40, R0, R43, RZ ;  /* 0x0000002b00287223 */ /* 0x000fc800000000ff */
[----:B------:R-:W-:-:S04]  /*2630*/  FFMA R42, R3, R40, R0 ;  /* 0x00000028032a7223 */ /* 0x000fc80000000000 */
[----:B------:R-:W-:Y:S01]  /*2640*/  FFMA R42, R43, R42, R40 ;  /* 0x0000002a2b2a7223 */ /* 0x000fe20000000028 */
[----:B------:R-:W-:-:S03]  /*2650*/  IADD3 R40, PT, PT, R39, 0x7f, -R2 ;  /* 0x0000007f27287810 */ /* 0x000fc60007ffe802 */
[----:B------:R-:W-:Y:S02]  /*2660*/  FFMA R3, R3, R42, R0 ;  /* 0x0000002a03037223 */ /* 0x000fe40000000000 */
[----:B------:R-:W-:Y:S02]  /*2670*/  IMAD.IADD R35, R40, 0x1, R35 ;  /* 0x0000000128237824 */ /* 0x000fe400078e0223 */
[----:B------:R-:W-:-:S05]  /*2680*/  FFMA R0, R43, R3, R42 ;  /* 0x000000032b007223 */ /* 0x000fca000000002a */
[----:B------:R-:W-:-:S04]  /*2690*/  SHF.R.U32.HI R2, RZ, 0x17, R0 ;  /* 0x00000017ff027819 */ /* 0x000fc80000011600 */
[----:B------:R-:W-:-:S04]  /*26a0*/  LOP3.LUT R2, R2, 0xff, RZ, 0xc0, !PT ;  /* 0x000000ff02027812 */ /* 0x000fc800078ec0ff */
[----:B------:R-:W-:-:S05]  /*26b0*/  IADD3 R2, PT, PT, R2, R35, RZ ;  /* 0x0000002302027210 */ /* 0x000fca0007ffe0ff */
[----:B------:R-:W-:-:S05]  /*26c0*/  VIADD R39, R2, 0xffffffff ;  /* 0xffffffff02277836 */ /* 0x000fca0000000000 */
[----:B------:R-:W-:-:S13]  /*26d0*/  ISETP.GE.U32.AND P1, PT, R39, 0xfe, PT ;  /* 0x000000fe2700780c */ /* 0x000fda0003f26070 */
[----:B------:R-:W-:Y:S05]  /*26e0*/  @!P1 BRA `(.L_x_43) ;  /* 0x0000000000809947 */ /* 0x000fea0003800000 */
[----:B------:R-:W-:-:S13]  /*26f0*/  ISETP.GT.AND P1, PT, R2, 0xfe, PT ;  /* 0x000000fe0200780c */ /* 0x000fda0003f24270 */
[----:B------:R-:W-:Y:S05]  /*2700*/  @P1 BRA `(.L_x_44) ;  /* 0x00000000006c1947 */ /* 0x000fea0003800000 */
[----:B------:R-:W-:-:S13]  /*2710*/  ISETP.GE.AND P1, PT, R2, 0x1, PT ;  /* 0x000000010200780c */ /* 0x000fda0003f26270 */
[----:B------:R-:W-:Y:S05]  /*2720*/  @P1 BRA `(.L_x_45) ;  /* 0x0000000000741947 */ /* 0x000fea0003800000 */
[----:B------:R-:W-:Y:S02]  /*2730*/  ISETP.GE.AND P1, PT, R2, -0x18, PT ;  /* 0xffffffe80200780c */ /* 0x000fe40003f26270 */
[----:B------:R-:W-:-:S11]  /*2740*/  LOP3.LUT R0, R0, 0x80000000, RZ, 0xc0, !PT ;  /* 0x8000000000007812 */ /* 0x000fd600078ec0ff */
[----:B------:R-:W-:Y:S05]  /*2750*/  @!P1 BRA `(.L_x_45) ;  /* 0x0000000000689947 */ /* 0x000fea0003800000 */
[CCC-:B------:R-:W-:Y:S01]  /*2760*/  FFMA.RZ R35, R43.reuse, R3.reuse, R42.reuse ;  /* 0x000000032b237223 */ /* 0x1c0fe2000000c02a */
[CCC-:B------:R-:W-:Y:S01]  /*2770*/  FFMA.RP R39, R43.reuse, R3.reuse, R42.reuse ;  /* 0x000000032b277223 */ /* 0x1c0fe2000000802a */
[----:B------:R-:W-:Y:S01]  /*2780*/  FFMA.RM R42, R43, R3, R42 ;  /* 0x000000032b2a7223 */ /* 0x000fe2000000402a */
[C---:B------:R-:W-:Y:S01]  /*2790*/  VIADD R3, R2.reuse, 0x20 ;  /* 0x0000002002037836 */ /* 0x040fe20000000000 */
[C---:B------:R-:W-:Y:S02]  /*27a0*/  ISETP.NE.AND P4, PT, R2.reuse, RZ, PT ;  /* 0x000000ff0200720c */ /* 0x040fe40003f85270 */
[----:B------:R-:W-:Y:S02]  /*27b0*/  LOP3.LUT R35, R35, 0x7fffff, RZ, 0xc0, !PT ;  /* 0x007fffff23237812 */ /* 0x000fe400078ec0ff */
[----:B------:R-:W-:Y:S02]  /*27c0*/  ISETP.NE.AND P3, PT, R2, RZ, PT ;  /* 0x000000ff0200720c */ /* 0x000fe40003f65270 */
[----:B------:R-:W-:-:S02]  /*27d0*/  LOP3.LUT R40, R35, 0x800000, RZ, 0xfc, !PT ;  /* 0x0080000023287812 */ /* 0x000fc400078efcff */
[----:B------:R-:W-:Y:S02]  /*27e0*/  IADD3 R2, PT, PT, -R2, RZ, RZ ;  /* 0x000000ff02027210 */ /* 0x000fe40007ffe1ff */
[----:B------:R-:W-:Y:S02]  /*27f0*/  SHF.L.U32 R3, R40, R3, RZ ;  /* 0x0000000328037219 */ /* 0x000fe400000006ff */
[----:B------:R-:W-:Y:S02]  /*2800*/  FSETP.NEU.FTZ.AND P1, PT, R39, R42, PT ;  /* 0x0000002a2700720b */ /* 0x000fe40003f3d000 */
[----:B------:R-:W-:Y:S02]  /*2810*/  SEL R35, R2, RZ, P4 ;  /* 0x000000ff02237207 */ /* 0x000fe40002000000 */
[----:B------:R-:W-:Y:S02]  /*2820*/  ISETP.NE.AND P3, PT, R3, RZ, P3 ;  /* 0x000000ff0300720c */ /* 0x000fe40001f65270 */
[----:B------:R-:W-:-:S02]  /*2830*/  SHF.R.U32.HI R35, RZ, R35, R40 ;  /* 0x00000023ff237219 */ /* 0x000fc40000011628 */
[----:B------:R-:W-:Y:S02]  /*2840*/  PLOP3.LUT P1, PT, P1, P3, PT, 0xf8, 0x8f ;  /* 0x00000000008f781c */ /* 0x000fe40000f27f70 */
[----:B------:R-:W-:Y:S02]  /*2850*/  SHF.R.U32.HI R3, RZ, 0x1, R35 ;  /* 0x00000001ff037819 */ /* 0x000fe40000011623 */
[----:B------:R-:W-:-:S04]  /*2860*/  SEL R2, RZ, 0x1, !P1 ;  /* 0x00000001ff027807 */ /* 0x000fc80004800000 */
[----:B------:R-:W-:-:S04]  /*2870*/  LOP3.LUT R2, R2, 0x1, R3, 0xf8, !PT ;  /* 0x0000000102027812 */ /* 0x000fc800078ef803 */
[----:B------:R-:W-:-:S05]  /*2880*/  LOP3.LUT R2, R2, R35, RZ, 0xc0, !PT ;  /* 0x0000002302027212 */ /* 0x000fca00078ec0ff */
[----:B------:R-:W-:-:S05]  /*2890*/  IMAD.IADD R3, R3, 0x1, R2 ;  /* 0x0000000103037824 */ /* 0x000fca00078e0202 */
[----:B------:R-:W-:Y:S01]  /*28a0*/  LOP3.LUT R0, R3, R0, RZ, 0xfc, !PT ;  /* 0x0000000003007212 */ /* 0x000fe200078efcff */
[----:B------:R-:W-:Y:S06]  /*28b0*/  BRA `(.L_x_45) ;  /* 0x0000000000107947 */ /* 0x000fec0003800000 */
.L_x_44:
[----:B------:R-:W-:-:S04]  /*28c0*/  LOP3.LUT R0, R0, 0x80000000, RZ, 0xc0, !PT ;  /* 0x8000000000007812 */ /* 0x000fc800078ec0ff */
[----:B------:R-:W-:Y:S01]  /*28d0*/  LOP3.LUT R0, R0, 0x7f800000, RZ, 0xfc, !PT ;  /* 0x7f80000000007812 */ /* 0x000fe200078efcff */
[----:B------:R-:W-:Y:S06]  /*28e0*/  BRA `(.L_x_45) ;  /* 0x0000000000047947 */ /* 0x000fec0003800000 */
.L_x_43:
[----:B------:R-:W-:-:S07]  /*28f0*/  IMAD R0, R35, 0x800000, R0 ;  /* 0x0080000023007824 */ /* 0x000fce00078e0200 */
.L_x_45:
[----:B------:R-:W-:Y:S05]  /*2900*/  BSYNC.RECONVERGENT B1 ;  /* 0x0000000000017941 */ /* 0x000fea0003800200 */
.L_x_42:
[----:B------:R-:W-:Y:S05]  /*2910*/  BRA `(.L_x_46) ;  /* 0x0000000000207947 */ /* 0x000fea0003800000 */
.L_x_41:
[----:B------:R-:W-:-:S04]  /*2920*/  LOP3.LUT R0, R3, 0x80000000, R0, 0x48, !PT ;  /* 0x8000000003007812 */ /* 0x000fc800078e4800 */
[----:B------:R-:W-:Y:S01]  /*2930*/  LOP3.LUT R0, R0, 0x7f800000, RZ, 0xfc, !PT ;  /* 0x7f80000000007812 */ /* 0x000fe200078efcff */
[----:B------:R-:W-:Y:S06]  /*2940*/  BRA `(.L_x_46) ;  /* 0x0000000000147947 */ /* 0x000fec0003800000 */
.L_x_40:
[----:B------:R-:W-:Y:S01]  /*2950*/  LOP3.LUT R0, R3, 0x80000000, R0, 0x48, !PT ;  /* 0x8000000003007812 */ /* 0x000fe200078e4800 */
[----:B------:R-:W-:Y:S06]  /*2960*/  BRA `(.L_x_46) ;  /* 0x00000000000c7947 */ /* 0x000fec0003800000 */
.L_x_39:
[----:B------:R-:W0:Y:S01]  /*2970*/  MUFU.RSQ R0, -QNAN ;  /* 0xffc0000000007908 */ /* 0x000e220000001400 */
[----:B------:R-:W-:Y:S05]  /*2980*/  BRA `(.L_x_46) ;  /* 0x0000000000047947 */ /* 0x000fea0003800000 */
.L_x_38:
[----:B------:R-:W-:-:S07]  /*2990*/  FADD.FTZ R0, R0, R3 ;  /* 0x0000000300007221 */ /* 0x000fce0000010000 */
.L_x_46:
[----:B------:R-:W-:Y:S05]  /*29a0*/  BSYNC.RECONVERGENT B0 ;  /* 0x0000000000007941 */ /* 0x000fea0003800200 */
.L_x_36:
[----:B------:R-:W-:Y:S01]  /*29b0*/  MOV R2, R36 ;  /* 0x0000002400027202 */ /* 0x000fe20000000f00 */
[----:B------:R-:W-:-:S04]  /*29c0*/  IMAD.MOV.U32 R3, RZ, RZ, 0x0 ;  /* 0x00000000ff037424 */ /* 0x000fc800078e00ff */
[----:B0-----:R-:W-:Y:S05]  /*29d0*/  RET.REL.NODEC R2 `(_ZN6caffe280_GLOBAL__N__56_tmpxft_0000724b_00000000_7_roi_align_gradient_op_cpp1_ii_4f215ff823RoIAlignBackwardFeatureIfEEviPKT_iS2_iiiiiiPS2_S4_) ;  /* 0xffffffd402887950 */ /* 0x001fea0003c3ffff */
.L_x_47:
[----:B------:R-:W-:-:S00]  /*29e0*/  BRA `(.L_x_47) ;  /* 0xfffffffc00fc7947 */ /* 0x000fc0000383ffff */
[----:B------:R-:W-:-:S00]  /*29f0*/  NOP ;  /* 0x0000000000007918 */ /* 0x000fc00000000000 */
        /* <DEDUP_REMOVED lines=8> */
.L_x_50:


//--------------------- .nv.shared.reserved.0     --------------------------
	.section	.nv.shared.reserved.0,"aw",@nobits
	.weak		__nv_reservedSMEM_offset_0_alias
	.size		__nv_reservedSMEM_offset_0_alias, 0, 64
	.other		__nv_reservedSMEM_offset_0_alias,@"STO_CUDA_RESERVED_SHARED STV_DEFAULT"
__nv_reservedSMEM_offset_0_alias:
	.zero		0
	.zero		64


//--------------------- .nv.global                --------------------------
	.section	.nv.global,"aw",@nobits
	.align	8
.nv.global:
	.type		_ZTVN10__cxxabiv120__function_type_infoE,@object
	.size		_ZTVN10__cxxabiv120__function_type_infoE,(_ZTVN10__cxxabiv120__si_class_type_infoE - _ZTVN10__cxxabiv120__function_type_infoE)
_ZTVN10__cxxabiv120__function_type_infoE:
	.zero		8
	.type		_ZTVN10__cxxabiv120__si_class_type_infoE,@object
	.size		_ZTVN10__cxxabiv120__si_class_type_infoE,(_ZTTNSt7__cxx1119basic_ostringstreamIcSt11char_traitsIcESaIcEEE - _ZTVN10__cxxabiv120__si_class_type_infoE)
_ZTVN10__cxxabiv120__si_class_type_infoE:
	.zero		8
	.type		_ZTTNSt7__cxx1119basic_ostringstreamIcSt11char_traitsIcESaIcEEE,@object
	.size		_ZTTNSt7__cxx1119basic_ostringstreamIcSt11char_traitsIcESaIcEEE,(_ZTTSo - _ZTTNSt7__cxx1119basic_ostringstreamIcSt11char_traitsIcESaIcEEE)
_ZTTNSt7__cxx1119basic_ostringstreamIcSt11char_traitsIcESaIcEEE:
	.zero		8
	.type		_ZTTSo,@object
	.size		_ZTTSo,(_ZTVN10__cxxabiv119__pointer_type_infoE - _ZTTSo)
_ZTTSo:
	.zero		8
	.type		_ZTVN10__cxxabiv119__pointer_type_infoE,@object
	.size		_ZTVN10__cxxabiv119__pointer_type_infoE,(_ZTVN10__cxxabiv117__class_type_infoE - _ZTVN10__cxxabiv119__pointer_type_infoE)
_ZTVN10__cxxabiv119__pointer_type_infoE:
	.zero		8
	.type		_ZTVN10__cxxabiv117__class_type_infoE,@object
	.size		_ZTVN10__cxxabiv117__class_type_infoE,(_ZTVSt9basic_iosIcSt11char_traitsIcEE - _ZTVN10__cxxabiv117__class_type_infoE)
_ZTVN10__cxxabiv117__class_type_infoE:
	.zero		8
	.type		_ZTVSt9basic_iosIcSt11char_traitsIcEE,@object
	.size		_ZTVSt9basic_iosIcSt11char_traitsIcEE,(_ZTVN3c105ErrorE - _ZTVSt9basic_iosIcSt11char_traitsIcEE)
_ZTVSt9basic_iosIcSt11char_traitsIcEE:
	.zero		32
	.type		_ZTVN3c105ErrorE,@object
	.size		_ZTVN3c105ErrorE,(_ZTVN3c1011StorageImplE - _ZTVN3c105ErrorE)
_ZTVN3c105ErrorE:
	.zero		40
	.type		_ZTVN3c1011StorageImplE,@object
	.size		_ZTVN3c1011StorageImplE,(_ZTVSt9exception - _ZTVN3c1011StorageImplE)
_ZTVN3c1011StorageImplE:
	.zero		40
	.type		_ZTVSt9exception,@object
	.size		_ZTVSt9exception,(_ZTVN3c1020intrusive_ptr_targetE - _ZTVSt9exception)
_ZTVSt9exception:
	.zero		40
	.type		_ZTVN3c1020intrusive_ptr_targetE,@object
	.size		_ZTVN3c1020intrusive_ptr_targetE,(_ZTVSt15basic_streambufIcSt11char_traitsIcEE - _ZTVN3c1020intrusive_ptr_targetE)
_ZTVN3c1020intrusive_ptr_targetE:
	.zero		40
	.type		_ZTVSt15basic_streambufIcSt11char_traitsIcEE,@object
	.size		_ZTVSt15basic_streambufIcSt11char_traitsIcEE,(_ZTVNSt7__cxx1115basic_stringbufIcSt11char_traitsIcESaIcEEE - _ZTVSt15basic_streambufIcSt11char_traitsIcEE)
_ZTVSt15basic_streambufIcSt11char_traitsIcEE:
	.zero		128
	.type		_ZTVNSt7__cxx1115basic_stringbufIcSt11char_traitsIcESaIcEEE,@object
	.size		_ZTVNSt7__cxx1115basic_stringbufIcSt11char_traitsIcESaIcEEE,(_ZTVN6caffe218RoIAlignGradientOpIfNS_11CUDAContextEEE - _ZTVNSt7__cxx1115basic_stringbufIcSt11char_traitsIcESaIcEEE)
_ZTVNSt7__cxx1115basic_stringbufIcSt11char_traitsIcESaIcEEE:
	.zero		128
	.type		_ZTVN6caffe218RoIAlignGradientOpIfNS_11CUDAContextEEE,@object
	.size		_ZTVN6caffe218RoIAlignGradientOpIfNS_11CUDAContextEEE,(_ZTVN6caffe28OperatorINS_11CUDAContextEEE - _ZTVN6caffe218RoIAlignGradientOpIfNS_11CUDAContextEEE)
_ZTVN6caffe218RoIAlignGradientOpIfNS_11CUDAContextEEE:
	.zero		136
	.type		_ZTVN6caffe28OperatorINS_11CUDAContextEEE,@object
	.size		_ZTVN6caffe28OperatorINS_11CUDAContextEEE,(.L_13 - _ZTVN6caffe28OperatorINS_11CUDAContextEEE)
_ZTVN6caffe28OperatorINS_11CUDAContextEEE:
	.zero		136
.L_13:


//--------------------- .nv.constant0._ZN6caffe280_GLOBAL__N__56_tmpxft_0000724b_00000000_7_roi_align_gradient_op_cpp1_ii_4f215ff823RoIAlignBackwardFeatureIfEEviPKT_iS2_iiiiiiPS2_S4_ --------------------------
	.section	.nv.constant0._ZN6caffe280_GLOBAL__N__56_tmpxft_0000724b_00000000_7_roi_align_gradient_op_cpp1_ii_4f215ff823RoIAlignBackwardFeatureIfEEviPKT_iS2_iiiiiiPS2_S4_,"a",@progbits
	.sectionflags	@""
	.align	4
.nv.constant0._ZN6caffe280_GLOBAL__N__56_tmpxft_0000724b_00000000_7_roi_align_gradient_op_cpp1_ii_4f215ff823RoIAlignBackwardFeatureIfEEviPKT_iS2_iiiiiiPS2_S4_:
	.zero		960


//--------------------- SYMBOLS --------------------------

	.type		.nv.reservedSmem.offset0,@object
	.size		.nv.reservedSmem.offset0,0x4
